def attn_fwd(
    Q,
    K,
    V,
    Out,
    Lse,
    sm_scale,
    stride_qz,
    stride_qh,
    stride_qm,
    stride_qk,
    stride_kz,
    stride_kh,
    stride_kn,
    stride_kk,
    stride_vz,
    stride_vh,
    stride_vn,
    stride_vk,
    stride_oz,
    stride_oh,
    stride_om,
    stride_ok,
    seqlen_q,
    seqlen_k,
    BLOCK_M: tl.constexpr,
    BLOCK_N: tl.constexpr,
    HEAD_DIM: tl.constexpr,
    CAUSAL: tl.constexpr,
):
    start_m = tl.program_id(0)
    off_hz = tl.program_id(1)
    q_off = off_hz * stride_qh
    k_off = off_hz * stride_kh
    v_off = off_hz * stride_vh
    offs_m = start_m * BLOCK_M + tl.arange(0, BLOCK_M)
    offs_d = tl.arange(0, HEAD_DIM)
    offs_n = tl.arange(0, BLOCK_N)
    q_ptrs = Q + q_off + offs_m[:, None] * stride_qm + offs_d[None, :] * stride_qk
    k_ptrs = K + k_off + offs_d[:, None] * stride_kk + offs_n[None, :] * stride_kn
    v_ptrs = V + v_off + offs_n[:, None] * stride_vn + offs_d[None, :] * stride_vk
    m_i = tl.full([BLOCK_M], float("-inf"), dtype=tl.float32)
    l_i = tl.zeros([BLOCK_M], dtype=tl.float32) + 1.0
    acc = tl.zeros([BLOCK_M, HEAD_DIM], dtype=tl.float32)
    q = tl.load(q_ptrs)
    acc, l_i, m_i = _attn_fwd_inner(
        acc,
        l_i,
        m_i,
        q,
        k_ptrs,
        v_ptrs,
        sm_scale,
        stride_kn,
        stride_vn,
        start_m,
        seqlen_k,
        BLOCK_M,
        BLOCK_N,
        HEAD_DIM,
        CAUSAL,
    )
    acc = acc / l_i[:, None]
    lse = m_i + tl.math.log2(l_i) / 1.4426950408889634
    o_ptrs = (
        Out
        + off_hz * stride_oh
        + offs_m[:, None] * stride_om
        + offs_d[None, :] * stride_ok
    )
    tl.store(o_ptrs, acc.to(Out.dtype.element_ty))
    tl.store(Lse + off_hz * seqlen_q + offs_m, lse)

# config = {"BLOCK_M": 256, "BLOCK_N": 16, "HEAD_DIM": 32, "arch": "sm_90", "causal": true, "dtype": "fp16", "num_stages": 4, "num_warps": 8}
# arch = sm_90


// ===== COMPILED SASS (sm_90a) =====

	.target	sm_90a

	.elftype	@"ET_EXEC"


//--------------------- .note.nv.tkinfo           --------------------------
	.section	.note.nv.tkinfo,"",@"SHT_NOTE"
	.sectionflags	@"SHF_NOTE_NV_TKINFO"
	.tkinfo
        /*0018*/ 	.word	0x00000002
        /*0030*/ 	.string	""
        /*0030*/ 	.string	"ptxas"
        /*0030*/ 	.string	"Cuda compilation tools, release 13.0, V13.0.88"
        /*0030*/ 	.string	"Build cuda_13.0.r13.0/compiler.36424714_0"
        /*0030*/ 	.string	"-v  -suppress-debug-info  -lineinfo  -arch sm_90a "



//--------------------- .note.nv.cuinfo           --------------------------
	.section	.note.nv.cuinfo,"",@"SHT_NOTE"
	.sectionflags	@"SHF_NOTE_NV_CUINFO"
        /*0018*/ 	.short	0x0002
        /*001a*/ 	.short	0x005a
        /*001c*/ 	.short	0x0082
	.zero		2


//--------------------- .nv.info                  --------------------------
	.section	.nv.info,"",@"SHT_CUDA_INFO"
	.align	4


	//----- nvinfo : EIATTR_REGCOUNT
	.align		4
        /*0000*/ 	.byte	0x04, 0x2f
        /*0002*/ 	.short	(.L_2 - .L_1)
	.align		4
.L_1:
        /*0004*/ 	.word	index@(attn_fwd)
        /*0008*/ 	.word	0x00000078


	//----- nvinfo : EIATTR_FRAME_SIZE
	.align		4
.L_2:
        /*000c*/ 	.byte	0x04, 0x11
        /*000e*/ 	.short	(.L_4 - .L_3)
	.align		4
.L_3:
        /*0010*/ 	.word	index@(attn_fwd)
        /*0014*/ 	.word	0x00000000


	//----- nvinfo : EIATTR_MIN_STACK_SIZE
	.align		4
.L_4:
        /*0018*/ 	.byte	0x04, 0x12
        /*001a*/ 	.short	(.L_6 - .L_5)
	.align		4
.L_5:
        /*001c*/ 	.word	index@(attn_fwd)
        /*0020*/ 	.word	0x00000000
.L_6:


//--------------------- .nv.compat                --------------------------
	.section	.nv.compat,"",@"SHT_CUDA_COMPAT_INFO"
	.align	4
        /*0000*/ 	.byte	0x02, 0x09, 0x01, 0x00, 0x02, 0x02, 0x04, 0x00, 0x02, 0x05, 0x05, 0x00, 0x03, 0x07, 0x01, 0x01
        /*0010*/ 	.byte	0x02, 0x03, 0x00, 0x00, 0x02, 0x06, 0x01, 0x00, 0x04, 0x0b, 0x08, 0x00, 0x00, 0x00, 0x00, 0x00
        /*0020*/ 	.byte	0x00, 0x00, 0x00, 0x00


//--------------------- .nv.info.attn_fwd         --------------------------
	.section	.nv.info.attn_fwd,"",@"SHT_CUDA_INFO"
	.sectionflags	@""
	.align	4


	//----- nvinfo : EIATTR_CUDA_API_VERSION
	.align		4
        /*0000*/ 	.byte	0x04, 0x37
        /*0002*/ 	.short	(.L_8 - .L_7)
.L_7:
        /*0004*/ 	.word	0x00000082


	//----- nvinfo : EIATTR_KPARAM_INFO
	.align		4
.L_8:
        /*0008*/ 	.byte	0x04, 0x17
        /*000a*/ 	.short	(.L_10 - .L_9)
.L_9:
        /*000c*/ 	.word	0x00000000
        /*0010*/ 	.short	0x0019
        /*0012*/ 	.short	0x0080
        /*0014*/ 	.byte	0x00, 0xf4, 0x21, 0x00


	//----- nvinfo : EIATTR_KPARAM_INFO
	.align		4
.L_10:
        /*0018*/ 	.byte	0x04, 0x17
        /*001a*/ 	.short	(.L_12 - .L_11)
.L_11:
        /*001c*/ 	.word	0x00000000
        /*0020*/ 	.short	0x0018
        /*0022*/ 	.short	0x0078
        /*0024*/ 	.byte	0x00, 0xf4, 0x21, 0x00


	//----- nvinfo : EIATTR_KPARAM_INFO
	.align		4
.L_12:
        /*0028*/ 	.byte	0x04, 0x17
        /*002a*/ 	.short	(.L_14 - .L_13)
.L_13:
        /*002c*/ 	.word	0x00000000
        /*0030*/ 	.short	0x0017
        /*0032*/ 	.short	0x0070
        /*0034*/ 	.byte	0x00, 0xf0, 0x11, 0x00


	//----- nvinfo : EIATTR_KPARAM_INFO
	.align		4
.L_14:
        /*0038*/ 	.byte	0x04, 0x17
        /*003a*/ 	.short	(.L_16 - .L_15)
.L_15:
        /*003c*/ 	.word	0x00000000
        /*0040*/ 	.short	0x0016
        /*0042*/ 	.short	0x006c
        /*0044*/ 	.byte	0x00, 0xf0, 0x11, 0x00


	//----- nvinfo : EIATTR_KPARAM_INFO
	.align		4
.L_16:
        /*0048*/ 	.byte	0x04, 0x17
        /*004a*/ 	.short	(.L_18 - .L_17)
.L_17:
        /*004c*/ 	.word	0x00000000
        /*0050*/ 	.short	0x0015
        /*0052*/ 	.short	0x0068
        /*0054*/ 	.byte	0x00, 0xf0, 0x11, 0x00


	//----- nvinfo : EIATTR_KPARAM_INFO
	.align		4
.L_18:
        /*0058*/ 	.byte	0x04, 0x17
        /*005a*/ 	.short	(.L_20 - .L_19)
.L_19:
        /*005c*/ 	.word	0x00000000
        /*0060*/ 	.short	0x0014
        /*0062*/ 	.short	0x0064
        /*0064*/ 	.byte	0x00, 0xf0, 0x11, 0x00


	//----- nvinfo : EIATTR_KPARAM_INFO
	.align		4
.L_20:
        /*0068*/ 	.byte	0x04, 0x17
        /*006a*/ 	.short	(.L_22 - .L_21)
.L_21:
        /*006c*/ 	.word	0x00000000
        /*0070*/ 	.short	0x0013
        /*0072*/ 	.short	0x0060
        /*0074*/ 	.byte	0x00, 0xf0, 0x11, 0x00


	//----- nvinfo : EIATTR_KPARAM_INFO
	.align		4
.L_22:
        /*0078*/ 	.byte	0x04, 0x17
        /*007a*/ 	.short	(.L_24 - .L_23)
.L_23:
        /*007c*/ 	.word	0x00000000
        /*0080*/ 	.short	0x0012
        /*0082*/ 	.short	0x005c
        /*0084*/ 	.byte	0x00, 0xf0, 0x11, 0x00


	//----- nvinfo : EIATTR_KPARAM_INFO
	.align		4
.L_24:
        /*0088*/ 	.byte	0x04, 0x17
        /*008a*/ 	.short	(.L_26 - .L_25)
.L_25:
        /*008c*/ 	.word	0x00000000
        /*0090*/ 	.short	0x0011
        /*0092*/ 	.short	0x0058
        /*0094*/ 	.byte	0x00, 0xf0, 0x11, 0x00


	//----- nvinfo : EIATTR_KPARAM_INFO
	.align		4
.L_26:
        /*0098*/ 	.byte	0x04, 0x17
        /*009a*/ 	.short	(.L_28 - .L_27)
.L_27:
        /*009c*/ 	.word	0x00000000
        /*00a0*/ 	.short	0x0010
        /*00a2*/ 	.short	0x0054
        /*00a4*/ 	.byte	0x00, 0xf0, 0x11, 0x00


	//----- nvinfo : EIATTR_KPARAM_INFO
	.align		4
.L_28:
        /*00a8*/ 	.byte	0x04, 0x17
        /*00aa*/ 	.short	(.L_30 - .L_29)
.L_29:
        /*00ac*/ 	.word	0x00000000
        /*00b0*/ 	.short	0x000f
        /*00b2*/ 	.short	0x0050
        /*00b4*/ 	.byte	0x00, 0xf0, 0x11, 0x00


	//----- nvinfo : EIATTR_KPARAM_INFO
	.align		4
.L_30:
        /*00b8*/ 	.byte	0x04, 0x17
        /*00ba*/ 	.short	(.L_32 - .L_31)
.L_31:
        /*00bc*/ 	.word	0x00000000
        /*00c0*/ 	.short	0x000e
        /*00c2*/ 	.short	0x004c
        /*00c4*/ 	.byte	0x00, 0xf0, 0x11, 0x00


	//----- nvinfo : EIATTR_KPARAM_INFO
	.align		4
.L_32:
        /*00c8*/ 	.byte	0x04, 0x17
        /*00ca*/ 	.short	(.L_34 - .L_33)
.L_33:
        /*00cc*/ 	.word	0x00000000
        /*00d0*/ 	.short	0x000d
        /*00d2*/ 	.short	0x0048
        /*00d4*/ 	.byte	0x00, 0xf0, 0x11, 0x00


	//----- nvinfo : EIATTR_KPARAM_INFO
	.align		4
.L_34:
        /*00d8*/ 	.byte	0x04, 0x17
        /*00da*/ 	.short	(.L_36 - .L_35)
.L_35:
        /*00dc*/ 	.word	0x00000000
        /*00e0*/ 	.short	0x000c
        /*00e2*/ 	.short	0x0044
        /*00e4*/ 	.byte	0x00, 0xf0, 0x11, 0x00


	//----- nvinfo : EIATTR_KPARAM_INFO
	.align		4
.L_36:
        /*00e8*/ 	.byte	0x04, 0x17
        /*00ea*/ 	.short	(.L_38 - .L_37)
.L_37:
        /*00ec*/ 	.word	0x00000000
        /*00f0*/ 	.short	0x000b
        /*00f2*/ 	.short	0x0040
        /*00f4*/ 	.byte	0x00, 0xf0, 0x11, 0x00


	//----- nvinfo : EIATTR_KPARAM_INFO
	.align		4
.L_38:
        /*00f8*/ 	.byte	0x04, 0x17
        /*00fa*/ 	.short	(.L_40 - .L_39)
.L_39:
        /*00fc*/ 	.word	0x00000000
        /*0100*/ 	.short	0x000a
        /*0102*/ 	.short	0x003c
        /*0104*/ 	.byte	0x00, 0xf0, 0x11, 0x00


	//----- nvinfo : EIATTR_KPARAM_INFO
	.align		4
.L_40:
        /*0108*/ 	.byte	0x04, 0x17
        /*010a*/ 	.short	(.L_42 - .L_41)
.L_41:
        /*010c*/ 	.word	0x00000000
        /*0110*/ 	.short	0x0009
        /*0112*/ 	.short	0x0038
        /*0114*/ 	.byte	0x00, 0xf0, 0x11, 0x00


	//----- nvinfo : EIATTR_KPARAM_INFO
	.align		4
.L_42:
        /*0118*/ 	.byte	0x04, 0x17
        /*011a*/ 	.short	(.L_44 - .L_43)
.L_43:
        /*011c*/ 	.word	0x00000000
        /*0120*/ 	.short	0x0008
        /*0122*/ 	.short	0x0034
        /*0124*/ 	.byte	0x00, 0xf0, 0x11, 0x00


	//----- nvinfo : EIATTR_KPARAM_INFO
	.align		4
.L_44:
        /*0128*/ 	.byte	0x04, 0x17
        /*012a*/ 	.short	(.L_46 - .L_45)
.L_45:
        /*012c*/ 	.word	0x00000000
        /*0130*/ 	.short	0x0007
        /*0132*/ 	.short	0x0030
        /*0134*/ 	.byte	0x00, 0xf0, 0x11, 0x00


	//----- nvinfo : EIATTR_KPARAM_INFO
	.align		4
.L_46:
        /*0138*/ 	.byte	0x04, 0x17
        /*013a*/ 	.short	(.L_48 - .L_47)
.L_47:
        /*013c*/ 	.word	0x00000000
        /*0140*/ 	.short	0x0006
        /*0142*/ 	.short	0x002c
        /*0144*/ 	.byte	0x00, 0xf0, 0x11, 0x00


	//----- nvinfo : EIATTR_KPARAM_INFO
	.align		4
.L_48:
        /*0148*/ 	.byte	0x04, 0x17
        /*014a*/ 	.short	(.L_50 - .L_49)
.L_49:
        /*014c*/ 	.word	0x00000000
        /*0150*/ 	.short	0x0005
        /*0152*/ 	.short	0x0028
        /*0154*/ 	.byte	0x00, 0xf0, 0x11, 0x00


	//----- nvinfo : EIATTR_KPARAM_INFO
	.align		4
.L_50:
        /*0158*/ 	.byte	0x04, 0x17
        /*015a*/ 	.short	(.L_52 - .L_51)
.L_51:
        /*015c*/ 	.word	0x00000000
        /*0160*/ 	.short	0x0004
        /*0162*/ 	.short	0x0020
        /*0164*/ 	.byte	0x00, 0xf4, 0x21, 0x00


	//----- nvinfo : EIATTR_KPARAM_INFO
	.align		4
.L_52:
        /*0168*/ 	.byte	0x04, 0x17
        /*016a*/ 	.short	(.L_54 - .L_53)
.L_53:
        /*016c*/ 	.word	0x00000000
        /*0170*/ 	.short	0x0003
        /*0172*/ 	.short	0x0018
        /*0174*/ 	.byte	0x00, 0xf4, 0x21, 0x00


	//----- nvinfo : EIATTR_KPARAM_INFO
	.align		4
.L_54:
        /*0178*/ 	.byte	0x04, 0x17
        /*017a*/ 	.short	(.L_56 - .L_55)
.L_55:
        /*017c*/ 	.word	0x00000000
        /*0180*/ 	.short	0x0002
        /*0182*/ 	.short	0x0010
        /*0184*/ 	.byte	0x00, 0xf4, 0x21, 0x00


	//----- nvinfo : EIATTR_KPARAM_INFO
	.align		4
.L_56:
        /*0188*/ 	.byte	0x04, 0x17
        /*018a*/ 	.short	(.L_58 - .L_57)
.L_57:
        /*018c*/ 	.word	0x00000000
        /*0190*/ 	.short	0x0001
        /*0192*/ 	.short	0x0008
        /*0194*/ 	.byte	0x00, 0xf4, 0x21, 0x00


	//----- nvinfo : EIATTR_KPARAM_INFO
	.align		4
.L_58:
        /*0198*/ 	.byte	0x04, 0x17
        /*019a*/ 	.short	(.L_60 - .L_59)
.L_59:
        /*019c*/ 	.word	0x00000000
        /*01a0*/ 	.short	0x0000
        /*01a2*/ 	.short	0x0000
        /*01a4*/ 	.byte	0x00, 0xf4, 0x21, 0x00


	//----- nvinfo : EIATTR_SPARSE_MMA_MASK
	.align		4
.L_60:
        /*01a8*/ 	.byte	0x03, 0x50
        /*01aa*/ 	.short	0x0000


	//----- nvinfo : EIATTR_MAXREG_COUNT
	.align		4
        /*01ac*/ 	.byte	0x03, 0x1b
        /*01ae*/ 	.short	0x00ff


	//----- nvinfo : EIATTR_NUM_BARRIERS
	.align		4
        /*01b0*/ 	.byte	0x02, 0x4c
        /*01b2*/ 	.byte	0x01
	.zero		1


	//----- nvinfo : EIATTR_MERCURY_ISA_VERSION
	.align		4
        /*01b4*/ 	.byte	0x03, 0x5f
        /*01b6*/ 	.short	0x0101


	//----- nvinfo : EIATTR_COOP_GROUP_MASK_REGIDS
	.align		4
        /*01b8*/ 	.byte	0x04, 0x29
        /*01ba*/ 	.short	(.L_62 - .L_61)


	//   ....[0]....
.L_61:
        /*01bc*/ 	.word	0xffffffff


	//   ....[1]....
        /*01c0*/ 	.word	0xffffffff


	//   ....[2]....
        /*01c4*/ 	.word	0xffffffff


	//   ....[3]....
        /*01c8*/ 	.word	0xffffffff


	//   ....[4]....
        /*01cc*/ 	.word	0xffffffff


	//   ....[5]....
        /*01d0*/ 	.word	0xffffffff


	//   ....[6]....
        /*01d4*/ 	.word	0xffffffff


	//   ....[7]....
        /*01d8*/ 	.word	0xffffffff


	//   ....[8]....
        /*01dc*/ 	.word	0xffffffff


	//   ....[9]....
        /*01e0*/ 	.word	0xffffffff


	//   ....[10]....
        /*01e4*/ 	.word	0xffffffff


	//   ....[11]....
        /*01e8*/ 	.word	0xffffffff


	//   ....[12]....
        /*01ec*/ 	.word	0xffffffff


	//   ....[13]....
        /*01f0*/ 	.word	0xffffffff


	//   ....[14]....
        /*01f4*/ 	.word	0xffffffff


	//   ....[15]....
        /*01f8*/ 	.word	0xffffffff


	//----- nvinfo : EIATTR_COOP_GROUP_INSTR_OFFSETS
	.align		4
.L_62:
        /*01fc*/ 	.byte	0x04, 0x28
        /*01fe*/ 	.short	(.L_64 - .L_63)


	//   ....[0]....
.L_63:
        /*0200*/ 	.word	0x00001880


	//   ....[1]....
        /*0204*/ 	.word	0x00001970


	//   ....[2]....
        /*0208*/ 	.word	0x000019a0


	//   ....[3]....
        /*020c*/ 	.word	0x00001c10


	//   ....[4]....
        /*0210*/ 	.word	0x00001c20


	//   ....[5]....
        /*0214*/ 	.word	0x00001c30


	//   ....[6]....
        /*0218*/ 	.word	0x00001c80


	//   ....[7]....
        /*021c*/ 	.word	0x00001c90


	//   ....[8]....
        /*0220*/ 	.word	0x00002410


	//   ....[9]....
        /*0224*/ 	.word	0x00002420


	//   ....[10]....
        /*0228*/ 	.word	0x00002430


	//   ....[11]....
        /*022c*/ 	.word	0x00002440


	//   ....[12]....
        /*0230*/ 	.word	0x000024d0


	//   ....[13]....
        /*0234*/ 	.word	0x000024f0


	//   ....[14]....
        /*0238*/ 	.word	0x00002500


	//   ....[15]....
        /*023c*/ 	.word	0x00002510


	//----- nvinfo : EIATTR_EXIT_INSTR_OFFSETS
	.align		4
.L_64:
        /*0240*/ 	.byte	0x04, 0x1c
        /*0242*/ 	.short	(.L_66 - .L_65)


	//   ....[0]....
.L_65:
        /*0244*/ 	.word	0x000045d0


	//----- nvinfo : EIATTR_REQNTID
	.align		4
.L_66:
        /*0248*/ 	.byte	0x04, 0x10
        /*024a*/ 	.short	(.L_68 - .L_67)
.L_67:
        /*024c*/ 	.word	0x00000100
        /*0250*/ 	.word	0x00000001
        /*0254*/ 	.word	0x00000001


	//----- nvinfo : EIATTR_CBANK_PARAM_SIZE
	.align		4
.L_68:
        /*0258*/ 	.byte	0x03, 0x19
        /*025a*/ 	.short	0x0088


	//----- nvinfo : EIATTR_PARAM_CBANK
	.align		4
        /*025c*/ 	.byte	0x04, 0x0a
        /*025e*/ 	.short	(.L_70 - .L_69)
	.align		4
.L_69:
        /*0260*/ 	.word	index@(.nv.constant0.attn_fwd)
        /*0264*/ 	.short	0x0210
        /*0266*/ 	.short	0x0088


	//----- nvinfo : EIATTR_SW_WAR
	.align		4
.L_70:
        /*0268*/ 	.byte	0x04, 0x36
        /*026a*/ 	.short	(.L_72 - .L_71)
.L_71:
        /*026c*/ 	.word	0x00000008
.L_72:


//--------------------- .nv.callgraph             --------------------------
	.section	.nv.callgraph,"",@"SHT_CUDA_CALLGRAPH"
	.align	4
	.sectionentsize	8
	.align		4
        /*0000*/ 	.word	0x00000000
	.align		4
        /*0004*/ 	.word	0xffffffff
	.align		4
        /*0008*/ 	.word	0x00000000
	.align		4
        /*000c*/ 	.word	0xfffffffe
	.align		4
        /*0010*/ 	.word	0x00000000
	.align		4
        /*0014*/ 	.word	0xfffffffd
	.align		4
        /*0018*/ 	.word	0x00000000
	.align		4
        /*001c*/ 	.word	0xfffffffc


//--------------------- .nv.constant4             --------------------------
	.section	.nv.constant4,"a",@progbits
	.align	8
	.align		8
.nv.constant4:
        /*0000*/ 	.dword	_$_str


//--------------------- .text.attn_fwd            --------------------------
	.section	.text.attn_fwd,"ax",@progbits
	.align	128
        .global         attn_fwd
        .type           attn_fwd,@function
        .size           attn_fwd,(.L_x_3 - attn_fwd)
        .other          attn_fwd,@"STO_CUDA_ENTRY STV_DEFAULT"
attn_fwd:
.text.attn_fwd:
[----:B------:R-:W-:Y:S01]  /*0000*/  LDC R1, c[0x0][0x28] ;  /* 0x00000a00ff017b82 */ /* 0x000fe20000000800 */
[----:B------:R-:W0:Y:S07]  /*0010*/  S2R R5, SR_CTAID.X ;  /* 0x0000000000057919 */ /* 0x000e2e0000002500 */
[----:B------:R-:W1:Y:S01]  /*0020*/  S2UR UR16, SR_CTAID.Y ;  /* 0x00000000001079c3 */ /* 0x000e620000002600 */
[----:B------:R-:W-:Y:S01]  /*0030*/  ULDC.64 UR4, c[0x0][0x240] ;  /* 0x0000900000047ab9 */ /* 0x000fe20000000a00 */
[----:B------:R-:W-:Y:S01]  /*0040*/  ULDC.64 UR20, c[0x0][0x208] ;  /* 0x0000820000147ab9 */ /* 0x000fe20000000a00 */
[----:B------:R-:W0:Y:S05]  /*0050*/  S2R R2, SR_TID.X ;  /* 0x0000000000027919 */ /* 0x000e2a0000002100 */
[----:B------:R-:W2:Y:S08]  /*0060*/  LDC.64 R8, c[0x0][0x210] ;  /* 0x00008400ff087b82 */ /* 0x000eb00000000a00 */
[----:B------:R-:W3:Y:S01]  /*0070*/  LDC R75, c[0x0][0x248] ;  /* 0x00009200ff4b7b82 */ /* 0x000ee20000000800 */
[----:B-1----:R-:W-:-:S04]  /*0080*/  UIMAD UR4, UR16, UR4, URZ ;  /* 0x00000004100472a4 */ /* 0x002fc8000f8e023f */
[----:B------:R-:W-:Y:S01]  /*0090*/  USHF.L.U32 UR6, UR4, 0x1, URZ ;  /* 0x0000000104067899 */ /* 0x000fe2000800063f */
[----:B0-----:R-:W-:-:S05]  /*00a0*/  PRMT R0, R2, 0x6540, R5 ;  /* 0x0000654002007816 */ /* 0x001fca0000000005 */
[----:B------:R-:W-:Y:S01]  /*00b0*/  IMAD R3, R0, UR5, RZ ;  /* 0x0000000500037c24 */ /* 0x000fe2000f8e02ff */
[----:B------:R-:W-:Y:S01]  /*00c0*/  UIMAD.WIDE UR4, UR4, 0x2, URZ ;  /* 0x00000002040478a5 */ /* 0x000fe2000f8e023f */
[----:B---3--:R-:W-:Y:S02]  /*00d0*/  IMAD R19, R75, 0x6, RZ ;  /* 0x000000064b137824 */ /* 0x008fe400078e02ff */
[C---:B------:R-:W-:Y:S02]  /*00e0*/  IMAD.SHL.U32 R7, R3.reuse, 0x2, RZ ;  /* 0x0000000203077824 */ /* 0x040fe400078e00ff */
[----:B------:R-:W-:-:S03]  /*00f0*/  IMAD.HI R4, R3, 0x2, RZ ;  /* 0x0000000203047827 */ /* 0x000fc600078e02ff */
[----:B--2---:R-:W-:Y:S01]  /*0100*/  IADD3 R6, P0, P1, R7, UR6, R8 ;  /* 0x0000000607067c10 */ /* 0x004fe2000f91e008 */
[----:B------:R-:W-:-:S03]  /*0110*/  IMAD R15, R75, 0x22, RZ ;  /* 0x000000224b0f7824 */ /* 0x000fc600078e02ff */
[----:B------:R-:W-:Y:S01]  /*0120*/  IADD3.X R7, R4, UR5, R9, P0, P1 ;  /* 0x0000000504077c10 */ /* 0x000fe200087e2409 */
[----:B------:R-:W-:Y:S01]  /*0130*/  IMAD R9, R75, 0x3, RZ ;  /* 0x000000034b097824 */ /* 0x000fe200078e02ff */
[-C--:B------:R-:W-:Y:S01]  /*0140*/  IADD3 R14, P4, R19, R6.reuse, RZ ;  /* 0x00000006130e7210 */ /* 0x080fe20007f9e0ff */
[C---:B------:R-:W-:Y:S02]  /*0150*/  IMAD R23, R75.reuse, 0xc, RZ ;  /* 0x0000000c4b177824 */ /* 0x040fe400078e02ff */
[----:B------:R-:W-:Y:S01]  /*0160*/  IMAD R29, R75, 0x18, RZ ;  /* 0x000000184b1d7824 */ /* 0x000fe200078e02ff */
[-C--:B------:R-:W-:Y:S01]  /*0170*/  IADD3 R10, P1, R15, R6.reuse, RZ ;  /* 0x000000060f0a7210 */ /* 0x080fe20007f3e0ff */
[----:B------:R-:W-:Y:S01]  /*0180*/  IMAD R37, R75, 0x30, RZ ;  /* 0x000000304b257824 */ /* 0x000fe200078e02ff */
[----:B------:R-:W-:Y:S01]  /*0190*/  LEA.HI.X.SX32 R15, R9, R7, 0x1, P4 ;  /* 0x00000007090f7211 */ /* 0x000fe200020f0eff */
[----:B------:R-:W-:Y:S01]  /*01a0*/  IMAD.SHL.U32 R11, R75, 0x2, RZ ;  /* 0x000000024b0b7824 */ /* 0x000fe200078e00ff */
[-C--:B------:R-:W-:Y:S01]  /*01b0*/  IADD3 R18, P5, R23, R6.reuse, RZ ;  /* 0x0000000617127210 */ /* 0x080fe20007fbe0ff */
[----:B------:R-:W-:Y:S01]  /*01c0*/  IMAD R41, R75, 0xa, RZ ;  /* 0x0000000a4b297824 */ /* 0x000fe200078e02ff */
[----:B------:R-:W-:-:S02]  /*01d0*/  IADD3 R22, P4, R29, R6, RZ ;  /* 0x000000061d167210 */ /* 0x000fc40007f9e0ff */
[C---:B------:R-:W-:Y:S01]  /*01e0*/  SHF.L.U32 R25, R75.reuse, 0x4, RZ ;  /* 0x000000044b197819 */ /* 0x040fe200000006ff */
[----:B------:R-:W-:Y:S01]  /*01f0*/  IMAD.SHL.U32 R21, R75, 0x8, RZ ;  /* 0x000000084b157824 */ /* 0x000fe200078e00ff */
[-C--:B------:R-:W-:Y:S01]  /*0200*/  IADD3 R8, P6, R37, R6.reuse, RZ ;  /* 0x0000000625087210 */ /* 0x080fe20007fde0ff */
[----:B------:R-:W-:Y:S01]  /*0210*/  IMAD R31, R75, 0x24, RZ ;  /* 0x000000244b1f7824 */ /* 0x000fe200078e02ff */
[-C--:B------:R-:W-:Y:S01]  /*0220*/  LEA.HI.X.SX32 R19, R19, R7.reuse, 0x1, P5 ;  /* 0x0000000713137211 */ /* 0x080fe200028f0eff */
[----:B------:R-:W-:Y:S01]  /*0230*/  IMAD R33, R75, 0x26, RZ ;  /* 0x000000264b217824 */ /* 0x000fe200078e02ff */
[-C--:B------:R-:W-:Y:S01]  /*0240*/  LEA.HI.X.SX32 R23, R23, R7.reuse, 0x1, P4 ;  /* 0x0000000717177211 */ /* 0x080fe200020f0eff */
[C---:B------:R-:W-:Y:S01]  /*0250*/  IMAD R17, R75.reuse, 0x5, RZ ;  /* 0x000000054b117824 */ /* 0x040fe200078e02ff */
[CC--:B------:R-:W-:Y:S01]  /*0260*/  LEA R24, P5, R75.reuse, R6.reuse, 0x5 ;  /* 0x000000064b187211 */ /* 0x0c0fe200078a28ff */
[----:B------:R-:W-:Y:S01]  /*0270*/  IMAD R35, R75, 0x28, RZ ;  /* 0x000000284b237824 */ /* 0x000fe200078e02ff */
[-C--:B------:R-:W-:Y:S01]  /*0280*/  IADD3 R28, P4, R11, R6.reuse, RZ ;  /* 0x000000060b1c7210 */ /* 0x080fe20007f9e0ff */
[----:B------:R-:W-:Y:S01]  /*0290*/  IMAD.SHL.U32 R13, R75, 0x4, RZ ;  /* 0x000000044b0d7824 */ /* 0x000fe200078e00ff */
[-C--:B------:R-:W-:Y:S01]  /*02a0*/  LEA.HI.X.SX32 R9, R29, R7.reuse, 0x1, P6 ;  /* 0x000000071d097211 */ /* 0x080fe200030f0eff */
[C---:B------:R-:W-:Y:S01]  /*02b0*/  IMAD R47, R75.reuse, 0xe, RZ ;  /* 0x0000000e4b2f7824 */ /* 0x040fe200078e02ff */
[CC--:B------:R-:W-:Y:S01]  /*02c0*/  LEA R20, P2, R75.reuse, R6.reuse, 0x4 ;  /* 0x000000064b147211 */ /* 0x0c0fe200078420ff */
[----:B------:R-:W-:Y:S01]  /*02d0*/  IMAD R57, R75, 0x14, RZ ;  /* 0x000000144b397824 */ /* 0x000fe200078e02ff */
[-C--:B------:R-:W-:Y:S01]  /*02e0*/  LEA.HI.X.SX32 R25, R25, R7.reuse, 0x1, P5 ;  /* 0x0000000719197211 */ /* 0x080fe200028f0eff */
[C---:B------:R-:W-:Y:S01]  /*02f0*/  IMAD R53, R75.reuse, 0x12, RZ ;  /* 0x000000124b357824 */ /* 0x040fe200078e02ff */
[CC--:B------:R-:W-:Y:S01]  /*0300*/  LEA.HI.X.SX32 R29, R75.reuse, R7.reuse, 0x1, P4 ;  /* 0x000000074b1d7211 */ /* 0x0c0fe200020f0eff */
[C---:B------:R-:W-:Y:S01]  /*0310*/  IMAD R27, R75.reuse, 0x7, RZ ;  /* 0x000000074b1b7824 */ /* 0x040fe200078e02ff */
[CC--:B------:R-:W-:Y:S01]  /*0320*/  LEA R30, P5, R75.reuse, R6.reuse, 0x2 ;  /* 0x000000064b1e7211 */ /* 0x0c0fe200078a10ff */
[----:B------:R-:W-:Y:S01]  /*0330*/  IMAD R39, R75, 0x9, RZ ;  /* 0x000000094b277824 */ /* 0x000fe200078e02ff */
[-C--:B------:R-:W-:Y:S01]  /*0340*/  IADD3 R32, P4, R41, R6.reuse, RZ ;  /* 0x0000000629207210 */ /* 0x080fe20007f9e0ff */
[C---:B------:R-:W-:Y:S01]  /*0350*/  IMAD R61, R75.reuse, 0x16, RZ ;  /* 0x000000164b3d7824 */ /* 0x040fe200078e02ff */
[CC--:B------:R-:W-:Y:S01]  /*0360*/  LEA R34, P6, R75.reuse, R6.reuse, 0x3 ;  /* 0x000000064b227211 */ /* 0x0c0fe200078c18ff */
[----:B------:R-:W-:Y:S01]  /*0370*/  IMAD R69, R75, 0x1c, RZ ;  /* 0x0000001c4b457824 */ /* 0x000fe200078e02ff */
[-C--:B------:R-:W-:Y:S01]  /*0380*/  IADD3 R12, P0, R31, R6.reuse, RZ ;  /* 0x000000061f0c7210 */ /* 0x080fe20007f1e0ff */
[----:B------:R-:W-:Y:S01]  /*0390*/  IMAD R67, R75, 0x1a, RZ ;  /* 0x0000001a4b437824 */ /* 0x000fe200078e02ff */
[-C--:B------:R-:W-:Y:S01]  /*03a0*/  IADD3 R16, P3, R33, R6.reuse, RZ ;  /* 0x0000000621107210 */ /* 0x080fe20007f7e0ff */
[----:B------:R-:W-:Y:S01]  /*03b0*/  IMAD R43, R75, 0xb, RZ ;  /* 0x0000000b4b2b7824 */ /* 0x000fe200078e02ff */
[-C--:B------:R-:W-:Y:S01]  /*03c0*/  LEA.HI.X.SX32 R21, R21, R7.reuse, 0x1, P2 ;  /* 0x0000000715157211 */ /* 0x080fe200010f0eff */
[----:B------:R-:W-:Y:S01]  /*03d0*/  IMAD R45, R75, 0xd, RZ ;  /* 0x0000000d4b2d7824 */ /* 0x000fe200078e02ff */
[-C--:B------:R-:W-:Y:S01]  /*03e0*/  IADD3 R26, P2, R35, R6.reuse, RZ ;  /* 0x00000006231a7210 */ /* 0x080fe20007f5e0ff */
[----:B------:R-:W-:Y:S01]  /*03f0*/  IMAD R73, R75, 0x1e, RZ ;  /* 0x0000001e4b497824 */ /* 0x000fe200078e02ff */
[-C--:B------:R-:W-:Y:S01]  /*0400*/  LEA.HI.X.SX32 R31, R11, R7.reuse, 0x1, P5 ;  /* 0x000000070b1f7211 */ /* 0x080fe200028f0eff */
[----:B------:R-:W-:Y:S01]  /*0410*/  IMAD R77, R75, 0x2c, RZ ;  /* 0x0000002c4b4d7824 */ /* 0x000fe200078e02ff */
[-C--:B------:R-:W-:Y:S01]  /*0420*/  LEA.HI.X.SX32 R33, R17, R7.reuse, 0x1, P4 ;  /* 0x0000000711217211 */ /* 0x080fe200020f0eff */
[----:B------:R-:W-:Y:S01]  /*0430*/  IMAD R51, R75, 0x11, RZ ;  /* 0x000000114b337824 */ /* 0x000fe200078e02ff */
[-C--:B------:R-:W-:Y:S01]  /*0440*/  IADD3 R36, P5, R47, R6.reuse, RZ ;  /* 0x000000062f247210 */ /* 0x080fe20007fbe0ff */
[----:B------:R-:W-:Y:S01]  /*0450*/  IMAD R71, R75, 0x2a, RZ ;  /* 0x0000002a4b477824 */ /* 0x000fe200078e02ff */
[-C--:B------:R-:W-:Y:S01]  /*0460*/  LEA.HI.X.SX32 R35, R13, R7.reuse, 0x1, P6 ;  /* 0x000000070d237211 */ /* 0x080fe200030f0eff */
[----:B------:R-:W-:Y:S01]  /*0470*/  IMAD R81, R75, 0x32, RZ ;  /* 0x000000324b517824 */ /* 0x000fe200078e02ff */
[-C--:B------:R-:W-:Y:S01]  /*0480*/  IADD3 R40, P4, R57, R6.reuse, RZ ;  /* 0x0000000639287210 */ /* 0x080fe20007f9e0ff */
        /* <DEDUP_REMOVED lines=24> */
[----:B------:R0:W2:Y:S01]  /*0610*/  LDG.E.U16 R3, desc[UR20][R6.64] ;  /* 0x0000001406037981 */ /* 0x0000a2000c1e1500 */
[-C--:B------:R-:W-:Y:S01]  /*0620*/  IADD3 R50, P6, R71, R6.reuse, RZ ;  /* 0x0000000647327210 */ /* 0x080fe20007fde0ff */
[----:B------:R-:W-:Y:S01]  /*0630*/  IMAD R71, R75, 0x1d, RZ ;  /* 0x0000001d4b477824 */ /* 0x000fe200078e02ff */
[----:B------:R-:W-:Y:S01]  /*0640*/  LEA.HI.X.SX32 R11, R51, R7, 0x1, P1 ;  /* 0x00000007330b7211 */ /* 0x000fe200008f0eff */
[----:B------:R-:W3:Y:S01]  /*0650*/  LDG.E.U16 R20, desc[UR20][R20.64] ;  /* 0x0000001414147981 */ /* 0x000ee2000c1e1500 */
[----:B------:R-:W-:-:S02]  /*0660*/  IADD3 R58, P1, R81, R6, RZ ;  /* 0x00000006513a7210 */ /* 0x000fc40007f3e0ff */
[-C--:B------:R-:W-:Y:S01]  /*0670*/  LEA.HI.X.SX32 R13, R53, R7.reuse, 0x1, P0 ;  /* 0x00000007350d7211 */ /* 0x080fe200000f0eff */
[----:B------:R-:W4:Y:S01]  /*0680*/  LDG.E.U16 R24, desc[UR20][R24.64] ;  /* 0x0000001418187981 */ /* 0x000f22000c1e1500 */
[-C--:B------:R-:W-:Y:S02]  /*0690*/  IADD3 R56, P0, R83, R6.reuse, RZ ;  /* 0x0000000653387210 */ /* 0x080fe40007f1e0ff */
[-C--:B------:R-:W-:Y:S01]  /*06a0*/  LEA.HI.X.SX32 R49, R49, R7.reuse, 0x1, P5 ;  /* 0x0000000731317211 */ /* 0x080fe200028f0eff */
[----:B------:R1:W5:Y:S01]  /*06b0*/  LDG.E.U16 R8, desc[UR20][R8.64] ;  /* 0x0000001408087981 */ /* 0x000362000c1e1500 */
[-C--:B------:R-:W-:Y:S01]  /*06c0*/  LEA.HI.X.SX32 R53, R61, R7.reuse, 0x1, P4 ;  /* 0x000000073d357211 */ /* 0x080fe200020f0eff */
[----:B------:R-:W-:Y:S01]  /*06d0*/  IMAD R61, R75, 0x1b, RZ ;  /* 0x0000001b4b3d7824 */ /* 0x000fe200078e02ff */
[----:B------:R-:W-:Y:S01]  /*06e0*/  IADD3 R54, P5, R79, R6, RZ ;  /* 0x000000064f367210 */ /* 0x000fe20007fbe0ff */
[----:B------:R-:W-:Y:S01]  /*06f0*/  IMAD R75, R75, 0x1f, RZ ;  /* 0x0000001f4b4b7824 */ /* 0x000fe200078e02ff */
[-C--:B------:R-:W-:Y:S01]  /*0700*/  LEA.HI.X.SX32 R17, R55, R7.reuse, 0x1, P3 ;  /* 0x0000000737117211 */ /* 0x080fe200018f0eff */
[----:B------:R-:W5:Y:S01]  /*0710*/  LDG.E.U16 R28, desc[UR20][R28.64] ;  /* 0x000000141c1c7981 */ /* 0x000f62000c1e1500 */
[----:B------:R-:W-:-:S02]  /*0720*/  LEA.HI.X.SX32 R51, R59, R7, 0x1, P6 ;  /* 0x000000073b337211 */ /* 0x000fc400030f0eff */
[-C--:B------:R-:W-:Y:S01]  /*0730*/  IADD3 R62, P3, R85, R6.reuse, RZ ;  /* 0x00000006553e7210 */ /* 0x080fe20007f7e0ff */
[----:B------:R-:W5:Y:S01]  /*0740*/  LDG.E.U16 R38, desc[UR20][R38.64] ;  /* 0x0000001426267981 */ /* 0x000f62000c1e1500 */
[-C--:B------:R-:W-:Y:S02]  /*0750*/  LEA.HI.X.SX32 R27, R57, R7.reuse, 0x1, P2 ;  /* 0x00000007391b7211 */ /* 0x080fe400010f0eff */
[-C--:B------:R-:W-:Y:S01]  /*0760*/  LEA.HI.X.SX32 R59, R65, R7.reuse, 0x1, P1 ;  /* 0x00000007413b7211 */ /* 0x080fe200008f0eff */
[----:B------:R1:W5:Y:S01]  /*0770*/  LDG.E.U16 R10, desc[UR20][R10.64] ;  /* 0x000000140a0a7981 */ /* 0x000362000c1e1500 */
[-C--:B------:R-:W-:Y:S02]  /*0780*/  IADD3 R60, P2, R87, R6.reuse, RZ ;  /* 0x00000006573c7210 */ /* 0x080fe40007f5e0ff */
[----:B------:R-:W-:Y:S01]  /*0790*/  LEA.HI.X.SX32 R57, R67, R7, 0x1, P0 ;  /* 0x0000000743397211 */ /* 0x000fe200000f0eff */
[----:B------:R-:W5:Y:S01]  /*07a0*/  LDG.E.U16 R58, desc[UR20][R58.64] ;  /* 0x000000143a3a7981 */ /* 0x000f62000c1e1500 */
[----:B------:R-:W-:-:S02]  /*07b0*/  IADD3 R66, P6, R89, R6, RZ ;  /* 0x0000000659427210 */ /* 0x000fc40007fde0ff */
[-C--:B------:R-:W-:Y:S01]  /*07c0*/  IADD3 R64, P4, R91, R6.reuse, RZ ;  /* 0x000000065b407210 */ /* 0x080fe20007f9e0ff */
[----:B------:R-:W5:Y:S01]  /*07d0*/  LDG.E.U16 R30, desc[UR20][R30.64] ;  /* 0x000000141e1e7981 */ /* 0x000f62000c1e1500 */
[-C--:B------:R-:W-:Y:S02]  /*07e0*/  LEA.HI.X.SX32 R55, R63, R7.reuse, 0x1, P5 ;  /* 0x000000073f377211 */ /* 0x080fe400028f0eff */
[----:B0-----:R-:W-:Y:S01]  /*07f0*/  IADD3 R6, P5, R93, R6, RZ ;  /* 0x000000065d067210 */ /* 0x001fe20007fbe0ff */
[----:B------:R-:W5:Y:S01]  /*0800*/  LDG.E.U16 R40, desc[UR20][R40.64] ;  /* 0x0000001428287981 */ /* 0x000f62000c1e1500 */
[-C--:B------:R-:W-:Y:S02]  /*0810*/  LEA.HI.X.SX32 R63, R61, R7.reuse, 0x1, P3 ;  /* 0x000000073d3f7211 */ /* 0x080fe400018f0eff */
[-C--:B------:R-:W-:Y:S01]  /*0820*/  LEA.HI.X.SX32 R61, R69, R7.reuse, 0x1, P2 ;  /* 0x00000007453d7211 */ /* 0x080fe200010f0eff */
[----:B------:R0:W5:Y:S01]  /*0830*/  LDG.E.U16 R12, desc[UR20][R12.64] ;  /* 0x000000140c0c7981 */ /* 0x000162000c1e1500 */
[----:B------:R-:W-:-:S02]  /*0840*/  LEA.HI.X.SX32 R67, R71, R7, 0x1, P6 ;  /* 0x0000000747437211 */ /* 0x000fc400030f0eff */
[-C--:B------:R-:W-:Y:S01]  /*0850*/  LEA.HI.X.SX32 R65, R73, R7.reuse, 0x1, P4 ;  /* 0x0000000749417211 */ /* 0x080fe200020f0eff */
[----:B------:R-:W5:Y:S01]  /*0860*/  LDG.E.U16 R56, desc[UR20][R56.64] ;  /* 0x0000001438387981 */ /* 0x000f62000c1e1500 */
[----:B------:R-:W-:-:S03]  /*0870*/  LEA.HI.X.SX32 R7, R75, R7, 0x1, P5 ;  /* 0x000000074b077211 */ /* 0x000fc600028f0eff */
[----:B------:R-:W5:Y:S04]  /*0880*/  LDG.E.U16 R14, desc[UR20][R14.64] ;  /* 0x000000140e0e7981 */ /* 0x000f68000c1e1500 */
        /* <DEDUP_REMOVED lines=18> */
[----:B------:R0:W5:Y:S01]  /*09b0*/  LDG.E.U16 R6, desc[UR20][R6.64] ;  /* 0x0000001406067981 */ /* 0x000162000c1e1500 */
[----:B------:R-:W0:Y:S01]  /*09c0*/  S2UR UR17, SR_CgaCtaId ;  /* 0x00000000001179c3 */ /* 0x000e220000008800 */
[----:B------:R-:W-:-:S02]  /*09d0*/  SHF.L.U32 R76, R2, 0x1, RZ ;  /* 0x00000001024c7819 */ /* 0x000fc400000006ff */
[----:B-1----:R-:W-:Y:S02]  /*09e0*/  LOP3.LUT R9, R2, 0xc0, RZ, 0xc0, !PT ;  /* 0x000000c002097812 */ /* 0x002fe400078ec0ff */
[----:B------:R-:W-:Y:S01]  /*09f0*/  LOP3.LUT R4, R76, 0x7e, RZ, 0xc0, !PT ;  /* 0x0000007e4c047812 */ /* 0x000fe200078ec0ff */
[----:B------:R-:W-:Y:S01]  /*0a00*/  IMAD.SHL.U32 R5, R5, 0x100, RZ ;  /* 0x0000010005057824 */ /* 0x000fe200078e00ff */
[----:B------:R-:W-:-:S03]  /*0a10*/  UMOV UR4, 0x400 ;  /* 0x0000040000047882 */ /* 0x000fc60000000000 */
[----:B------:R-:W-:Y:S02]  /*0a20*/  IMAD R11, R9, 0x40, R4 ;  /* 0x00000040090b7824 */ /* 0x000fe400078e0204 */
[----:B------:R-:W-:-:S03]  /*0a30*/  VIADD R82, R5, 0x100 ;  /* 0x0000010005527836 */ /* 0x000fc60000000000 */
[C---:B0-----:R-:W-:Y:S02]  /*0a40*/  LOP3.LUT R13, R11.reuse, 0x10, RZ, 0x3c, !PT ;  /* 0x000000100b0d7812 */ /* 0x041fe400078e3cff */
[C---:B------:R-:W-:Y:S01]  /*0a50*/  LOP3.LUT R7, R11.reuse, 0x20, RZ, 0x3c, !PT ;  /* 0x000000200b077812 */ /* 0x040fe200078e3cff */
[----:B------:R-:W-:Y:S01]  /*0a60*/  ULEA UR17, UR17, UR4, 0x18 ;  /* 0x0000000411117291 */ /* 0x000fe2000f8ec03f */
[----:B------:R-:W-:Y:S02]  /*0a70*/  ISETP.GE.AND P0, PT, R82, 0x1, PT ;  /* 0x000000015200780c */ /* 0x000fe40003f06270 */
[----:B------:R-:W-:Y:S01]  /*0a80*/  LOP3.LUT R15, R11, 0x30, RZ, 0x3c, !PT ;  /* 0x000000300b0f7812 */ /* 0x000fe200078e3cff */
[----:B------:R-:W-:Y:S01]  /*0a90*/  IMAD.MOV.U32 R17, RZ, RZ, 0x3f800000 ;  /* 0x3f800000ff117424 */ /* 0x000fe200078e00ff */
[----:B------:R-:W-:Y:S01]  /*0aa0*/  LOP3.LUT R4, R2, 0xff, RZ, 0xc0, !PT ;  /* 0x000000ff02047812 */ /* 0x000fe200078ec0ff */
[----:B------:R-:W-:-:S03]  /*0ab0*/  IMAD.MOV.U32 R19, RZ, RZ, 0x3f800000 ;  /* 0x3f800000ff137424 */ /* 0x000fc600078e00ff */
[----:B--2---:R0:W-:Y:S04]  /*0ac0*/  STS.U16 [R11+UR17], R3 ;  /* 0x000000030b007988 */ /* 0x0041e80008000411 */
[----:B---3--:R-:W-:Y:S04]  /*0ad0*/  STS.U16 [R11+UR17+0x400], R20 ;  /* 0x000400140b007988 */ /* 0x008fe80008000411 */
[----:B----4-:R-:W-:Y:S01]  /*0ae0*/  STS.U16 [R11+UR17+0x800], R24 ;  /* 0x000800180b007988 */ /* 0x010fe20008000411 */
[----:B0-----:R-:W-:-:S03]  /*0af0*/  LOP3.LUT R3, R11, 0x40, RZ, 0x3c, !PT ;  /* 0x000000400b037812 */ /* 0x001fc600078e3cff */
[----:B-----5:R-:W-:Y:S04]  /*0b00*/  STS.U16 [R11+UR17+0xc00], R8 ;  /* 0x000c00080b007988 */ /* 0x020fe80008000411 */
[----:B------:R-:W-:Y:S04]  /*0b10*/  STS.U16 [R13+UR17+0x80], R28 ;  /* 0x0000801c0d007988 */ /* 0x000fe80008000411 */
[----:B------:R-:W-:Y:S04]  /*0b20*/  STS.U16 [R13+UR17+0x480], R38 ;  /* 0x000480260d007988 */ /* 0x000fe80008000411 */
[----:B------:R-:W-:Y:S04]  /*0b30*/  STS.U16 [R13+UR17+0x880], R10 ;  /* 0x0008800a0d007988 */ /* 0x000fe80008000411 */
[----:B------:R0:W-:Y:S04]  /*0b40*/  STS.U16 [R13+UR17+0xc80], R58 ;  /* 0x000c803a0d007988 */ /* 0x0001e80008000411 */
[----:B------:R-:W-:Y:S04]  /*0b50*/  STS.U16 [R7+UR17+0x100], R30 ;  /* 0x0001001e07007988 */ /* 0x000fe80008000411 */
[----:B------:R-:W-:Y:S01]  /*0b60*/  STS.U16 [R7+UR17+0x500], R40 ;  /* 0x0005002807007988 */ /* 0x000fe20008000411 */
[----:B0-----:R-:W-:-:S03]  /*0b70*/  LOP3.LUT R13, R11, 0x50, RZ, 0x3c, !PT ;  /* 0x000000500b0d7812 */ /* 0x001fc600078e3cff */
[----:B------:R-:W-:Y:S04]  /*0b80*/  STS.U16 [R7+UR17+0x900], R12 ;  /* 0x0009000c07007988 */ /* 0x000fe80008000411 */
[----:B------:R0:W-:Y:S04]  /*0b90*/  STS.U16 [R7+UR17+0xd00], R56 ;  /* 0x000d003807007988 */ /* 0x0001e80008000411 */
[----:B------:R-:W-:Y:S04]  /*0ba0*/  STS.U16 [R15+UR17+0x180], R14 ;  /* 0x0001800e0f007988 */ /* 0x000fe80008000411 */
[----:B------:R-:W-:Y:S01]  /*0bb0*/  STS.U16 [R15+UR17+0x580], R42 ;  /* 0x0005802a0f007988 */ /* 0x000fe20008000411 */
[----:B0-----:R-:W-:-:S02]  /*0bc0*/  LOP3.LUT R7, R11, 0x60, RZ, 0x3c, !PT ;  /* 0x000000600b077812 */ /* 0x001fc400078e3cff */
[----:B------:R-:W-:Y:S01]  /*0bd0*/  LOP3.LUT R11, R11, 0x70, RZ, 0x3c, !PT ;  /* 0x000000700b0b7812 */ /* 0x000fe200078e3cff */
[----:B------:R0:W-:Y:S04]  /*0be0*/  STS.U16 [R15+UR17+0x980], R16 ;  /* 0x000980100f007988 */ /* 0x0001e80008000411 */
[----:B------:R-:W-:Y:S04]  /*0bf0*/  STS.U16 [R15+UR17+0xd80], R62 ;  /* 0x000d803e0f007988 */ /* 0x000fe80008000411 */
[----:B------:R-:W-:Y:S04]  /*0c00*/  STS.U16 [R3+UR17+0x600], R22 ;  /* 0x0006001603007988 */ /* 0x000fe80008000411 */
[----:B------:R-:W-:Y:S04]  /*0c10*/  STS.U16 [R3+UR17+0x200], R34 ;  /* 0x0002002203007988 */ /* 0x000fe80008000411 */
[----:B------:R-:W-:Y:S04]  /*0c20*/  STS.U16 [R3+UR17+0xa00], R26 ;  /* 0x000a001a03007988 */ /* 0x000fe80008000411 */
[----:B------:R1:W-:Y:S04]  /*0c30*/  STS.U16 [R3+UR17+0xe00], R60 ;  /* 0x000e003c03007988 */ /* 0x0003e80008000411 */
[----:B------:R-:W-:Y:S04]  /*0c40*/  STS.U16 [R13+UR17+0x280], R32 ;  /* 0x000280200d007988 */ /* 0x000fe80008000411 */
[----:B------:R-:W-:Y:S04]  /*0c50*/  STS.U16 [R13+UR17+0x680], R44 ;  /* 0x0006802c0d007988 */ /* 0x000fe80008000411 */
[----:B------:R-:W-:Y:S04]  /*0c60*/  STS.U16 [R13+UR17+0xa80], R50 ;  /* 0x000a80320d007988 */ /* 0x000fe80008000411 */
[----:B------:R-:W-:Y:S04]  /*0c70*/  STS.U16 [R13+UR17+0xe80], R66 ;  /* 0x000e80420d007988 */ /* 0x000fe80008000411 */
[----:B------:R2:W-:Y:S04]  /*0c80*/  STS.U16 [R7+UR17+0x300], R18 ;  /* 0x0003001207007988 */ /* 0x0005e80008000411 */
[----:B------:R3:W-:Y:S04]  /*0c90*/  STS.U16 [R7+UR17+0x700], R46 ;  /* 0x0007002e07007988 */ /* 0x0007e80008000411 */
[----:B------:R-:W-:Y:S04]  /*0ca0*/  STS.U16 [R7+UR17+0xb00], R52 ;  /* 0x000b003407007988 */ /* 0x000fe80008000411 */
[----:B------:R-:W-:Y:S01]  /*0cb0*/  STS.U16 [R7+UR17+0xf00], R64 ;  /* 0x000f004007007988 */ /* 0x000fe20008000411 */
[----:B0-----:R-:W-:-:S03]  /*0cc0*/  MOV R16, 0xff800000 ;  /* 0xff80000000107802 */ /* 0x001fc60000000f00 */
[----:B------:R-:W-:Y:S01]  /*0cd0*/  STS.U16 [R11+UR17+0x380], R36 ;  /* 0x000380240b007988 */ /* 0x000fe20008000411 */
[----:B------:R-:W-:-:S03]  /*0ce0*/  IMAD.MOV.U32 R12, RZ, RZ, -0x800000 ;  /* 0xff800000ff0c7424 */ /* 0x000fc600078e00ff */
[----:B------:R0:W-:Y:S01]  /*0cf0*/  STS.U16 [R11+UR17+0x780], R48 ;  /* 0x000780300b007988 */ /* 0x0001e20008000411 */
[----:B------:R-:W-:-:S03]  /*0d00*/  IMAD.MOV.U32 R14, RZ, RZ, -0x800000 ;  /* 0xff800000ff0e7424 */ /* 0x000fc600078e00ff */
[----:B------:R4:W-:Y:S01]  /*0d10*/  STS.U16 [R11+UR17+0xb80], R54 ;  /* 0x000b80360b007988 */ /* 0x0009e20008000411 */
[----:B-1----:R-:W-:-:S03]  /*0d20*/  MOV R3, 0xff800000 ;  /* 0xff80000000037802 */ /* 0x002fc60000000f00 */
[----:B------:R1:W-:Y:S01]  /*0d30*/  STS.U16 [R11+UR17+0xf80], R6 ;  /* 0x000f80060b007988 */ /* 0x0003e20008000411 */
[----:B--2---:R-:W-:Y:S01]  /*0d40*/  IMAD.MOV.U32 R18, RZ, RZ, 0x3f800000 ;  /* 0x3f800000ff127424 */ /* 0x004fe200078e00ff */
[----:B------:R-:W-:Y:S02]  /*0d50*/  MOV R22, 0x3f800000 ;  /* 0x3f80000000167802 */ /* 0x000fe40000000f00 */
[----:B------:R-:W-:Y:S02]  /*0d60*/  CS2R R40, SRZ ;  /* 0x0000000000287805 */ /* 0x000fe4000001ff00 */
[----:B------:R-:W-:Y:S02]  /*0d70*/  CS2R R42, SRZ ;  /* 0x00000000002a7805 */ /* 0x000fe4000001ff00 */
[----:B------:R-:W-:Y:S02]  /*0d80*/  CS2R R44, SRZ ;  /* 0x00000000002c7805 */ /* 0x000fe4000001ff00 */
[----:B---3--:R-:W-:-:S02]  /*0d90*/  CS2R R46, SRZ ;  /* 0x00000000002e7805 */ /* 0x008fc4000001ff00 */
[----:B0-----:R-:W-:Y:S02]  /*0da0*/  CS2R R48, SRZ ;  /* 0x0000000000307805 */ /* 0x001fe4000001ff00 */
[----:B------:R-:W-:Y:S02]  /*0db0*/  CS2R R50, SRZ ;  /* 0x0000000000327805 */ /* 0x000fe4000001ff00 */
[----:B------:R-:W-:Y:S02]  /*0dc0*/  CS2R R52, SRZ ;  /* 0x0000000000347805 */ /* 0x000fe4000001ff00 */
[----:B----4-:R-:W-:Y:S02]  /*0dd0*/  CS2R R54, SRZ ;  /* 0x0000000000367805 */ /* 0x010fe4000001ff00 */
[----:B------:R-:W-:Y:S02]  /*0de0*/  CS2R R24, SRZ ;  /* 0x0000000000187805 */ /* 0x000fe4000001ff00 */
[----:B------:R-:W-:-:S02]  /*0df0*/  CS2R R26, SRZ ;  /* 0x00000000001a7805 */ /* 0x000fc4000001ff00 */
[----:B------:R-:W-:Y:S02]  /*0e00*/  CS2R R28, SRZ ;  /* 0x00000000001c7805 */ /* 0x000fe4000001ff00 */
[----:B------:R-:W-:Y:S02]  /*0e10*/  CS2R R30, SRZ ;  /* 0x00000000001e7805 */ /* 0x000fe4000001ff00 */
[----:B------:R-:W-:Y:S02]  /*0e20*/  CS2R R32, SRZ ;  /* 0x0000000000207805 */ /* 0x000fe4000001ff00 */
[----:B------:R-:W-:Y:S02]  /*0e30*/  CS2R R34, SRZ ;  /* 0x0000000000227805 */ /* 0x000fe4000001ff00 */
[----:B------:R-:W-:Y:S02]  /*0e40*/  CS2R R36, SRZ ;  /* 0x0000000000247805 */ /* 0x000fe4000001ff00 */
[----:B------:R-:W-:-:S02]  /*0e50*/  CS2R R38, SRZ ;  /* 0x0000000000267805 */ /* 0x000fc4000001ff00 */
[C---:B-1----:R-:W-:Y:S02]  /*0e60*/  LOP3.LUT R6, R2.reuse, 0xe0, RZ, 0xc0, !PT ;  /* 0x000000e002067812 */ /* 0x042fe400078ec0ff */
[----:B------:R-:W-:Y:S01]  /*0e70*/  LOP3.LUT R8, R2, 0xf, RZ, 0xc0, !PT ;  /* 0x0000000f02087812 */ /* 0x000fe200078ec0ff */
[----:B------:R-:W-:Y:S06]  /*0e80*/  @!P0 BRA `(.L_x_0) ;  /* 0x0000001800008947 */ /* 0x000fec0003800000 */
[----:B------:R-:W0:Y:S01]  /*0e90*/  LDC.64 R12, c[0x0][0x250] ;  /* 0x00009400ff0c7b82 */ /* 0x000e220000000a00 */
[--C-:B------:R-:W-:Y:S01]  /*0ea0*/  SHF.R.U32.HI R3, RZ, 0x5, R2.reuse ;  /* 0x00000005ff037819 */ /* 0x100fe20000011602 */
[----:B------:R-:W-:Y:S01]  /*0eb0*/  ULDC UR4, c[0x0][0x258] ;  /* 0x0000960000047ab9 */ /* 0x000fe20000000800 */
[----:B------:R-:W-:Y:S01]  /*0ec0*/  SHF.L.U32 R4, R4, 0x1, RZ ;  /* 0x0000000104047819 */ /* 0x000fe200000006ff */
[----:B------:R-:W-:Y:S01]  /*0ed0*/  ULDC.64 UR6, c[0x0][0x220] ;  /* 0x0000880000067ab9 */ /* 0x000fe20000000a00 */
[----:B------:R-:W-:Y:S01]  /*0ee0*/  R2UR UR22, R3 ;  /* 0x00000000031672ca */ /* 0x000fe200000e0000 */
[----:B------:R-:W-:Y:S01]  /*0ef0*/  UMOV UR14, 0xfffffffe ;  /* 0xfffffffe000e7882 */ /* 0x000fe20000000000 */
[----:B------:R-:W-:Y:S01]  /*0f00*/  SHF.R.U32.HI R20, RZ, 0x2, R2 ;  /* 0x00000002ff147819 */ /* 0x000fe20000011602 */
[----:B------:R-:W1:Y:S01]  /*0f10*/  LDC.64 R14, c[0x0][0x260] ;  /* 0x00009800ff0e7b82 */ /* 0x000e620000000a00 */
[----:B------:R-:W-:Y:S01]  /*0f20*/  SHF.R.U32.HI R21, RZ, 0x2, R9 ;  /* 0x00000002ff157819 */ /* 0x000fe20000011609 */
[----:B------:R-:W-:Y:S01]  /*0f30*/  UMOV UR15, 0x7fffffdf ;  /* 0x7fffffdf000f7882 */ /* 0x000fe20000000000 */
[----:B------:R-:W-:Y:S01]  /*0f40*/  LOP3.LUT R3, R2, 0x1f, RZ, 0xc0, !PT ;  /* 0x0000001f02037812 */ /* 0x000fe200078ec0ff */
[----:B------:R-:W-:Y:S01]  /*0f50*/  IMAD.MOV.U32 R81, RZ, RZ, -0x800000 ;  /* 0xff800000ff517424 */ /* 0x000fe200078e00ff */
[----:B------:R-:W-:Y:S01]  /*0f60*/  SHF.R.U32.HI R6, RZ, 0x1, R6 ;  /* 0x00000001ff067819 */ /* 0x000fe20000011606 */
[----:B------:R-:W-:Y:S01]  /*0f70*/  IMAD.MOV.U32 R73, RZ, RZ, RZ ;  /* 0x000000ffff497224 */ /* 0x000fe200078e00ff */
[----:B------:R-:W-:Y:S01]  /*0f80*/  SGXT.U32 R20, R20, 0x3 ;  /* 0x000000031414781a */ /* 0x000fe20000000000 */
[----:B------:R-:W2:Y:S01]  /*0f90*/  LDC R18, c[0x0][0x268] ;  /* 0x00009a00ff127b82 */ /* 0x000ea20000000800 */
[----:B------:R-:W-:Y:S01]  /*0fa0*/  LOP3.LUT R21, R4, R21, RZ, 0x3c, !PT ;  /* 0x0000001504157212 */ /* 0x000fe200078e3cff */
[----:B------:R-:W-:Y:S01]  /*0fb0*/  IMAD R4, R3, UR4, RZ ;  /* 0x0000000403047c24 */ /* 0x000fe2000f8e02ff */
[----:B------:R-:W-:Y:S01]  /*0fc0*/  LOP3.LUT R20, R5, R6, R20, 0xfe, !PT ;  /* 0x0000000605147212 */ /* 0x000fe200078efe14 */
[----:B------:R-:W-:Y:S01]  /*0fd0*/  ULDC.64 UR4, c[0x0][0x218] ;  /* 0x0000860000047ab9 */ /* 0x000fe20000000a00 */
[--C-:B------:R-:W-:Y:S01]  /*0fe0*/  SHF.R.U32.HI R16, RZ, 0x5, R2.reuse ;  /* 0x00000005ff107819 */ /* 0x100fe20000011602 */
[----:B------:R-:W-:Y:S01]  /*0ff0*/  IMAD.SHL.U32 R6, R4, 0x2, RZ ;  /* 0x0000000204067824 */ /* 0x000fe200078e00ff */
[----:B------:R-:W-:Y:S01]  /*1000*/  SHF.R.U32.HI R7, RZ, 0x4, R2 ;  /* 0x00000004ff077819 */ /* 0x000fe20000011602 */
[----:B0-----:R-:W-:Y:S01]  /*1010*/  IMAD R12, R12, UR16, RZ ;  /* 0x000000100c0c7c24 */ /* 0x001fe2000f8e02ff */
[----:B------:R-:W-:Y:S01]  /*1020*/  MOV R77, RZ ;  /* 0x000000ff004d7202 */ /* 0x000fe20000000f00 */
[----:B------:R-:W-:Y:S01]  /*1030*/  IMAD.MOV.U32 R22, RZ, RZ, 0x3f800000 ;  /* 0x3f800000ff167424 */ /* 0x000fe200078e00ff */
[----:B------:R-:W-:Y:S01]  /*1040*/  MOV R19, 0x3f800000 ;  /* 0x3f80000000137802 */ /* 0x000fe20000000f00 */
[C---:B------:R-:W-:Y:S01]  /*1050*/  IMAD.SHL.U32 R3, R12.reuse, 0x2, RZ ;  /* 0x000000020c037824 */ /* 0x040fe200078e00ff */
[----:B------:R-:W-:Y:S01]  /*1060*/  MOV R79, 0xff800000 ;  /* 0xff800000004f7802 */ /* 0x000fe20000000f00 */
[----:B------:R-:W-:Y:S01]  /*1070*/  IMAD.HI R12, R12, 0x2, RZ ;  /* 0x000000020c0c7827 */ /* 0x000fe200078e02ff */
[----:B------:R-:W-:-:S02]  /*1080*/  CS2R R40, SRZ ;  /* 0x0000000000287805 */ /* 0x000fc4000001ff00 */
[----:B------:R-:W-:Y:S02]  /*1090*/  CS2R R42, SRZ ;  /* 0x00000000002a7805 */ /* 0x000fe4000001ff00 */
[----:B------:R-:W-:Y:S01]  /*10a0*/  IADD3 R11, P0, P1, R6, UR4, R3 ;  /* 0x00000004060b7c10 */ /* 0x000fe2000f91e003 */
[----:B-1----:R-:W-:Y:S01]  /*10b0*/  IMAD R14, R14, UR16, RZ ;  /* 0x000000100e0e7c24 */ /* 0x002fe2000f8e02ff */
[----:B------:R-:W-:Y:S01]  /*10c0*/  SGXT.U32 R6, R16, 0x3 ;  /* 0x000000031006781a */ /* 0x000fe20000000000 */
[----:B------:R-:W-:Y:S01]  /*10d0*/  IMAD R8, R8, R15, RZ ;  /* 0x0000000f08087224 */ /* 0x000fe200078e02ff */
[----:B------:R-:W-:Y:S01]  /*10e0*/  SGXT.U32 R3, R7, 0x4 ;  /* 0x000000040703781a */ /* 0x000fe20000000000 */
[----:B------:R-:W-:Y:S01]  /*10f0*/  IMAD.SHL.U32 R5, R14, 0x2, RZ ;  /* 0x000000020e057824 */ /* 0x000fe200078e00ff */
[----:B------:R-:W-:Y:S01]  /*1100*/  CS2R R44, SRZ ;  /* 0x00000000002c7805 */ /* 0x000fe2000001ff00 */
[C---:B------:R-:W-:Y:S01]  /*1110*/  IMAD.HI R7, R8.reuse, 0x2, RZ ;  /* 0x0000000208077827 */ /* 0x040fe200078e02ff */
[----:B------:R-:W-:-:S02]  /*1120*/  SHF.L.U32 R10, R8, 0x1, RZ ;  /* 0x00000001080a7819 */ /* 0x000fc400000006ff */
[----:B------:R-:W-:Y:S02]  /*1130*/  CS2R R46, SRZ ;  /* 0x00000000002e7805 */ /* 0x000fe4000001ff00 */
[----:B------:R-:W-:Y:S01]  /*1140*/  CS2R R48, SRZ ;  /* 0x0000000000307805 */ /* 0x000fe2000001ff00 */
[----:B--2---:R-:W-:Y:S01]  /*1150*/  IMAD R16, R3, R18, RZ ;  /* 0x0000001203107224 */ /* 0x004fe200078e02ff */
[----:B------:R-:W-:Y:S01]  /*1160*/  IADD3 R9, P2, P3, R10, UR6, R5 ;  /* 0x000000060a097c10 */ /* 0x000fe2000fb5e005 */
[----:B------:R-:W-:Y:S01]  /*1170*/  IMAD.HI R5, R4, 0x2, RZ ;  /* 0x0000000204057827 */ /* 0x000fe200078e02ff */
[----:B------:R-:W-:Y:S02]  /*1180*/  CS2R R50, SRZ ;  /* 0x0000000000327805 */ /* 0x000fe4000001ff00 */
[----:B------:R-:W-:Y:S02]  /*1190*/  CS2R R52, SRZ ;  /* 0x0000000000347805 */ /* 0x000fe4000001ff00 */
[----:B------:R-:W-:Y:S01]  /*11a0*/  CS2R R54, SRZ ;  /* 0x0000000000367805 */ /* 0x000fe2000001ff00 */
[----:B------:R-:W-:Y:S01]  /*11b0*/  IMAD.HI R4, R14, 0x2, RZ ;  /* 0x000000020e047827 */ /* 0x000fe200078e02ff */
[----:B------:R-:W-:-:S02]  /*11c0*/  CS2R R24, SRZ ;  /* 0x0000000000187805 */ /* 0x000fc4000001ff00 */
[----:B------:R-:W-:Y:S02]  /*11d0*/  CS2R R26, SRZ ;  /* 0x00000000001a7805 */ /* 0x000fe4000001ff00 */
[----:B------:R-:W-:Y:S01]  /*11e0*/  CS2R R28, SRZ ;  /* 0x00000000001c7805 */ /* 0x000fe2000001ff00 */
[----:B------:R-:W-:Y:S01]  /*11f0*/  IMAD R14, R6, R13, RZ ;  /* 0x0000000d060e7224 */ /* 0x000fe200078e02ff */
[----:B------:R-:W-:Y:S01]  /*1200*/  IADD3.X R17, R7, UR7, R4, P2, P3 ;  /* 0x0000000707117c10 */ /* 0x000fe200097e6404 */
[----:B------:R-:W-:Y:S01]  /*1210*/  IMAD.MOV.U32 R80, RZ, RZ, -0x800000 ;  /* 0xff800000ff507424 */ /* 0x000fe200078e00ff */
[----:B------:R-:W-:Y:S01]  /*1220*/  SHF.R.S32.HI R6, RZ, 0x6, R2 ;  /* 0x00000006ff067819 */ /* 0x000fe20000011402 */
[----:B------:R-:W-:Y:S01]  /*1230*/  IMAD R3, R13, 0x8, R14 ;  /* 0x000000080d037824 */ /* 0x000fe200078e020e */
[----:B------:R-:W-:Y:S01]  /*1240*/  IADD3.X R7, R5, UR5, R12, P0, P1 ;  /* 0x0000000505077c10 */ /* 0x000fe200087e240c */
[----:B------:R-:W-:Y:S01]  /*1250*/  UIADD3 UR5, UR17, 0x4000, URZ ;  /* 0x0000400011057890 */ /* 0x000fe2000fffe03f */
[----:B------:R-:W-:Y:S01]  /*1260*/  LEA R5, R18, R16, 0x4 ;  /* 0x0000001012057211 */ /* 0x000fe200078e20ff */
[----:B------:R-:W-:Y:S01]  /*1270*/  IMAD.MOV.U32 R18, RZ, RZ, 0x3f800000 ;  /* 0x3f800000ff127424 */ /* 0x000fe200078e00ff */
[----:B------:R-:W-:Y:S01]  /*1280*/  LEA R8, P1, R3, R11, 0x1 ;  /* 0x0000000b03087211 */ /* 0x000fe200078208ff */
[----:B------:R-:W-:Y:S01]  /*1290*/  USHF.R.U32.HI UR5, URZ, 0x4, UR5 ;  /* 0x000000043f057899 */ /* 0x000fe20008011605 */
[----:B------:R-:W-:Y:S01]  /*12a0*/  SGXT R12, R6, 0x1 ;  /* 0x00000001060c781a */ /* 0x000fe20000000200 */
[----:B------:R-:W-:Y:S01]  /*12b0*/  IMAD.MOV.U32 R23, RZ, RZ, -0x800000 ;  /* 0xff800000ff177424 */ /* 0x000fe200078e00ff */
[-C--:B------:R-:W-:Y:S01]  /*12c0*/  LEA R6, P2, R16, R9.reuse, 0x1 ;  /* 0x0000000910067211 */ /* 0x080fe200078408ff */
[----:B------:R-:W-:Y:S01]  /*12d0*/  USGXT.U32 UR6, UR5, 0xe ;  /* 0x0000000e0506789a */ /* 0x000fe20008000000 */
[----:B------:R-:W-:-:S02]  /*12e0*/  LEA R4, P3, R5, R9, 0x1 ;  /* 0x0000000905047211 */ /* 0x000fc400078608ff */
[----:B------:R-:W-:Y:S02]  /*12f0*/  CS2R R30, SRZ ;  /* 0x00000000001e7805 */ /* 0x000fe4000001ff00 */
[----:B------:R-:W-:Y:S02]  /*1300*/  LEA R10, P0, R14, R11, 0x1 ;  /* 0x0000000b0e0a7211 */ /* 0x000fe400078008ff */
[----:B------:R-:W-:Y:S02]  /*1310*/  CS2R R32, SRZ ;  /* 0x0000000000207805 */ /* 0x000fe4000001ff00 */
[----:B------:R-:W-:Y:S02]  /*1320*/  LEA.HI.X.SX32 R9, R3, R7, 0x1, P1 ;  /* 0x0000000703097211 */ /* 0x000fe400008f0eff */
[----:B------:R-:W-:Y:S02]  /*1330*/  CS2R R34, SRZ ;  /* 0x0000000000227805 */ /* 0x000fe4000001ff00 */
[----:B------:R-:W-:-:S02]  /*1340*/  LOP3.LUT R3, R12, 0x90, RZ, 0xc0, !PT ;  /* 0x000000900c037812 */ /* 0x000fc400078ec0ff */
[----:B------:R-:W-:Y:S02]  /*1350*/  CS2R R36, SRZ ;  /* 0x0000000000247805 */ /* 0x000fe4000001ff00 */
[----:B------:R-:W-:Y:S01]  /*1360*/  LEA.HI.X.SX32 R11, R14, R7, 0x1, P0 ;  /* 0x000000070e0b7211 */ /* 0x000fe200000f0eff */
[----:B------:R-:W-:Y:S01]  /*1370*/  UMOV UR7, URZ ;  /* 0x0000003f00077c82 */ /* 0x000fe20008000000 */
[-C--:B------:R-:W-:Y:S02]  /*1380*/  LEA.HI.X.SX32 R7, R16, R17.reuse, 0x1, P2 ;  /* 0x0000001110077211 */ /* 0x080fe400010f0eff */
[----:B------:R-:W-:Y:S02]  /*1390*/  CS2R R38, SRZ ;  /* 0x0000000000267805 */ /* 0x000fe4000001ff00 */
[----:B------:R-:W-:Y:S01]  /*13a0*/  LEA.HI.X.SX32 R5, R5, R17, 0x1, P3 ;  /* 0x0000001105057211 */ /* 0x000fe200018f0eff */
[----:B------:R-:W-:Y:S01]  /*13b0*/  IMAD.MOV.U32 R17, RZ, RZ, 0x3f800000 ;  /* 0x3f800000ff117424 */ /* 0x000fe200078e00ff */
[----:B------:R-:W-:Y:S01]  /*13c0*/  LOP3.LUT R78, R3, 0x17e, R76, 0x78, !PT ;  /* 0x0000017e034e7812 */ /* 0x000fe200078e784c */
[----:B------:R-:W-:Y:S01]  /*13d0*/  UIADD3.64 UR14, UR6, -UR14, URZ ;  /* 0x8000000e060e7297 */ /* 0x000fe2000fffe03f */
[----:B------:R-:W-:Y:S01]  /*13e0*/  LOP3.LUT R76, R76, 0x6, RZ, 0xc0, !PT ;  /* 0x000000064c4c7812 */ /* 0x000fe200078ec0ff */
[----:B------:R-:W-:Y:S01]  /*13f0*/  UMOV UR4, URZ ;  /* 0x0000003f00047c82 */ /* 0x000fe20008000000 */
[C---:B------:R-:W-:Y:S01]  /*1400*/  LOP3.LUT R75, R20.reuse, 0x88, RZ, 0xfc, !PT ;  /* 0x00000088144b7812 */ /* 0x040fe200078efcff */
[----:B------:R-:W-:Y:S01]  /*1410*/  UMOV UR5, URZ ;  /* 0x0000003f00057c82 */ /* 0x000fe20008000000 */
[C---:B------:R-:W-:Y:S01]  /*1420*/  LOP3.LUT R74, R20.reuse, 0x80, RZ, 0xfc, !PT ;  /* 0x00000080144a7812 */ /* 0x040fe200078efcff */
[----:B------:R-:W-:Y:S01]  /*1430*/  ULDC UR7, c[0x0][0x238] ;  /* 0x00008e0000077ab9 */ /* 0x000fe20000000800 */
[----:B------:R-:W-:Y:S01]  /*1440*/  LOP3.LUT R72, R20, 0x8, RZ, 0xfc, !PT ;  /* 0x0000000814487812 */ /* 0x000fe200078efcff */
[----:B------:R-:W-:Y:S01]  /*1450*/  UMOV UR10, UR6 ;  /* 0x00000006000a7c82 */ /* 0x000fe20008000000 */
[----:B------:R-:W-:Y:S01]  /*1460*/  UMOV UR11, 0x80000020 ;  /* 0x80000020000b7882 */ /* 0x000fe20000000000 */
[----:B------:R-:W-:Y:S01]  /*1470*/  UMOV UR18, UR6 ;  /* 0x0000000600127c82 */ /* 0x000fe20008000000 */
[----:B------:R-:W-:-:S05]  /*1480*/  UMOV UR19, 0xc0000010 ;  /* 0xc000001000137882 */ /* 0x000fca0000000000 */
.L_x_1:
[----:B------:R-:W-:-:S04]  /*1490*/  IMAD.WIDE R56, R77, 0x2, R10 ;  /* 0x000000024d387825 */ /* 0x000fc800078e020a */
[----:B------:R-:W-:Y:S01]  /*14a0*/  IMAD.WIDE R58, R77, 0x2, R8 ;  /* 0x000000024d3a7825 */ /* 0x000fe200078e0208 */
[----:B------:R-:W2:Y:S04]  /*14b0*/  LDG.E.U16 R12, desc[UR20][R56.64] ;  /* 0x00000014380c7981 */ /* 0x000ea8000c1e1500 */
[----:B------:R-:W3:Y:S01]  /*14c0*/  LDG.E.U16 R14, desc[UR20][R58.64] ;  /* 0x000000143a0e7981 */ /* 0x000ee2000c1e1500 */
[----:B------:R-:W-:Y:S01]  /*14d0*/  USHF.L.U32 UR6, UR22, 0x6, URZ ;  /* 0x0000000616067899 */ /* 0x000fe2000800063f */
[----:B------:R-:W-:Y:S01]  /*14e0*/  IMAD.WIDE R84, R73, 0x2, R6 ;  /* 0x0000000249547825 */ /* 0x000fe200078e0206 */
[----:B------:R-:W-:Y:S01]  /*14f0*/  UMOV UR9, 0x40000040 ;  /* 0x4000004000097882 */ /* 0x000fe20000000000 */
[----:B------:R-:W-:Y:S01]  /*1500*/  BAR.SYNC.DEFER_BLOCKING 0x0 ;  /* 0x0000000000007b1d */ /* 0x000fe20000010000 */
[----:B------:R-:W-:-:S04]  /*1510*/  ULOP3.LUT UR6, UR6, 0x100, URZ, 0xc0, !UPT ;  /* 0x0000010006067892 */ /* 0x000fc8000f8ec03f */
[----:B------:R-:W-:-:S04]  /*1520*/  ULEA.HI UR6, UR17, UR6, URZ, 0x1c ;  /* 0x0000000611067291 */ /* 0x000fc8000f8fe03f */
[----:B------:R-:W-:Y:S01]  /*1530*/  ULOP3.LUT UR8, UR6, 0x3fff, URZ, 0xc0, !UPT ;  /* 0x00003fff06087892 */ /* 0x000fe2000f8ec03f */
[----:B------:R-:W-:Y:S02]  /*1540*/  IMAD.WIDE R86, R73, 0x2, R4 ;  /* 0x0000000249567825 */ /* 0x000fe400078e0204 */
[----:B------:R-:W-:Y:S01]  /*1550*/  UMOV UR6, URZ ;  /* 0x0000003f00067c82 */ /* 0x000fe20008000000 */
[----:B------:R-:W-:-:S04]  /*1560*/  UIADD3 UR12, UP0, UR8, 0x80, URZ ;  /* 0x00000080080c7890 */ /* 0x000fc8000ff1e03f */
[----:B------:R-:W-:Y:S01]  /*1570*/  UIADD3.X UR13, UR6, 0x40000040, URZ, UP0, !UPT ;  /* 0x40000040060d7890 */ /* 0x000fe200087fe43f */
[----:B------:R-:W-:-:S04]  /*1580*/  IADD3 R91, P1, R76, UR4, RZ ;  /* 0x000000044c5b7c10 */ /* 0x000fc8000ff3e0ff */
[C---:B------:R-:W-:Y:S01]  /*1590*/  ISETP.GT.U32.AND P3, PT, R91.reuse, R20, PT ;  /* 0x000000145b00720c */ /* 0x040fe20003f64070 */
[----:B------:R-:W-:Y:S01]  /*15a0*/  IMAD.X R90, RZ, RZ, UR5, P1 ;  /* 0x00000005ff5a7e24 */ /* 0x000fe200088e06ff */
[----:B------:R-:W-:-:S04]  /*15b0*/  IADD3 R89, P5, R91, 0x8, RZ ;  /* 0x000000085b597810 */ /* 0x000fc80007fbe0ff */
[C---:B------:R-:W-:Y:S02]  /*15c0*/  ISETP.GT.U32.AND.EX P3, PT, R90.reuse, RZ, PT, P3 ;  /* 0x000000ff5a00720c */ /* 0x040fe40003f64130 */
[----:B------:R-:W-:Y:S02]  /*15d0*/  ISETP.GE.U32.AND P0, PT, R91, R20, PT ;  /* 0x000000145b00720c */ /* 0x000fe40003f06070 */
[----:B------:R-:W-:Y:S02]  /*15e0*/  IADD3.X R88, RZ, R90, RZ, P5, !PT ;  /* 0x0000005aff587210 */ /* 0x000fe40002ffe4ff */
[----:B------:R-:W-:Y:S02]  /*15f0*/  ISETP.GT.U32.AND P5, PT, R89, R20, PT ;  /* 0x000000145900720c */ /* 0x000fe40003fa4070 */
[----:B------:R-:W-:Y:S02]  /*1600*/  ISETP.GE.U32.AND.EX P0, PT, R90, RZ, PT, P0 ;  /* 0x000000ff5a00720c */ /* 0x000fe40003f06100 */
[----:B------:R-:W-:-:S02]  /*1610*/  ISETP.GT.U32.AND.EX P5, PT, R88, RZ, PT, P5 ;  /* 0x000000ff5800720c */ /* 0x000fc40003fa4150 */
[CC--:B------:R-:W-:Y:S02]  /*1620*/  ISETP.GE.U32.AND P1, PT, R91.reuse, R72.reuse, PT ;  /* 0x000000485b00720c */ /* 0x0c0fe40003f26070 */
[----:B------:R-:W-:Y:S01]  /*1630*/  ISETP.GT.U32.AND P2, PT, R91, R72, PT ;  /* 0x000000485b00720c */ /* 0x000fe20003f44070 */
[----:B--2---:R0:W-:Y:S04]  /*1640*/  STS.U16 [R21+UR17+0x4000], R12 ;  /* 0x0040000c15007988 */ /* 0x0041e80008000411 */
[----:B---3--:R1:W-:Y:S01]  /*1650*/  STS.U16 [R21+UR17+0x4200], R14 ;  /* 0x0042000e15007988 */ /* 0x0083e20008000411 */
[----:B------:R2:W-:Y:S06]  /*1660*/  MEMBAR.ALL.CTA ;  /* 0x0000000000007992 */ /* 0x0005ec0000008000 */
[----:B--2---:R-:W2:Y:S02]  /*1670*/  FENCE.VIEW.ASYNC.S ;  /* 0x00000000000073c6 */ /* 0x004ea40000000000 */
[----:B--2---:R-:W-:Y:S06]  /*1680*/  BAR.SYNC.DEFER_BLOCKING 0x0 ;  /* 0x0000000000007b1d */ /* 0x004fec0000010000 */
[----:B------:R-:W-:Y:S01]  /*1690*/  WARPGROUP.ARRIVE ;  /* 0x00000000000079c5 */ /* 0x000fe20000000000 */
[----:B------:R2:W3:Y:S04]  /*16a0*/  LDG.E.U16 R83, desc[UR20][R84.64] ;  /* 0x0000001454537981 */ /* 0x0004e8000c1e1500 */
[----:B------:R4:W5:Y:S01]  /*16b0*/  LDG.E.U16 R3, desc[UR20][R86.64] ;  /* 0x0000001456037981 */ /* 0x000962000c1e1500 */
[----:B------:R-:W-:Y:S01]  /*16c0*/  HGMMA.64x16x16.F32 R64, gdesc[UR8].tnspA, RZ, !UPT ;  /* 0x20200000084079f0 */ /* 0x000fe2000c7008ff */
[----:B------:R-:W-:-:S03]  /*16d0*/  UIADD3.64 UR8, UR12, 0x180, URZ ;  /* 0x000001800c087897 */ /* 0x000fc6000fffe03f */
[----:B------:R-:W-:Y:S06]  /*16e0*/  HGMMA.64x16x16.F32 R64, gdesc[UR12].tnspA, R64 ;  /* 0x202000000c4079f0 */ /* 0x000fec0008700840 */
[----:B------:R-:W-:Y:S01]  /*16f0*/  HGMMA.64x16x16.F32 R56, gdesc[UR8].tnspA, RZ, !UPT ;  /* 0x20200000083879f0 */ /* 0x000fe2000c7008ff */
[----:B------:R-:W-:-:S09]  /*1700*/  UIADD3.64 UR12, UR12, 0x200, URZ ;  /* 0x000002000c0c7897 */ /* 0x000fd2000fffe03f */
[----:B------:R-:W-:Y:S01]  /*1710*/  HGMMA.64x16x16.F32 R56, gdesc[UR12].tnspA, R56, gsb0 ;  /* 0x202000000c3879f0 */ /* 0x000fe20008000838 */
[C---:B------:R-:W-:Y:S02]  /*1720*/  ISETP.GE.U32.AND.EX P1, PT, R90.reuse, RZ, PT, P1 ;  /* 0x000000ff5a00720c */ /* 0x040fe40003f26110 */
[----:B------:R-:W-:Y:S01]  /*1730*/  ISETP.GT.U32.AND.EX P2, PT, R90, RZ, PT, P2 ;  /* 0x000000ff5a00720c */ /* 0x000fe20003f44120 */
[----:B------:R-:W-:Y:S02]  /*1740*/  WARPGROUP.DEPBAR.LE gsb0, 0x0 ;  /* 0x00008000000079c5 */ /* 0x000fe40000010000 */
[----:B------:R-:W-:Y:S01]  /*1750*/  FMUL R64, R64, UR7 ;  /* 0x0000000740407c20 */ /* 0x000fe20008400000 */
[----:B0-----:R-:W-:Y:S01]  /*1760*/  FMUL R12, R70, UR7 ;  /* 0x00000007460c7c20 */ /* 0x001fe20008400000 */
[----:B-1----:R-:W-:Y:S01]  /*1770*/  FMUL R14, R68, UR7 ;  /* 0x00000007440e7c20 */ /* 0x002fe20008400000 */
[----:B------:R-:W-:Y:S01]  /*1780*/  FMUL R68, R65, UR7 ;  /* 0x0000000741447c20 */ /* 0x000fe20008400000 */
[----:B------:R-:W-:Y:S01]  /*1790*/  ISETP.GT.U32.AND P4, PT, R91, R74, PT ;  /* 0x0000004a5b00720c */ /* 0x000fe20003f84070 */
[----:B------:R-:W-:Y:S01]  /*17a0*/  BAR.SYNC.DEFER_BLOCKING 0x0 ;  /* 0x0000000000007b1d */ /* 0x000fe20000010000 */
[----:B------:R-:W-:-:S02]  /*17b0*/  FSEL R70, R64, -INF , !P3 ;  /* 0xff80000040467808 */ /* 0x000fc40005800000 */
[----:B------:R-:W-:Y:S02]  /*17c0*/  FSEL R12, R12, -INF , !P3 ;  /* 0xff8000000c0c7808 */ /* 0x000fe40005800000 */
[----:B--2---:R-:W-:Y:S02]  /*17d0*/  IADD3 R85, P3, R91, 0x9, RZ ;  /* 0x000000095b557810 */ /* 0x004fe40007f7e0ff */
[----:B------:R-:W-:-:S03]  /*17e0*/  FSEL R68, R68, -INF , !P0 ;  /* 0xff80000044447808 */ /* 0x000fc60004000000 */
[----:B----4-:R-:W-:Y:S01]  /*17f0*/  IMAD.X R87, RZ, RZ, R90, P3 ;  /* 0x000000ffff577224 */ /* 0x010fe200018e065a */
[----:B------:R-:W-:Y:S01]  /*1800*/  ISETP.GT.U32.AND P3, PT, R85, R20, PT ;  /* 0x000000145500720c */ /* 0x000fe20003f64070 */
[----:B------:R-:W-:Y:S01]  /*1810*/  FMUL R64, R69, UR7 ;  /* 0x0000000745407c20 */ /* 0x000fe20008400000 */
[----:B------:R-:W-:Y:S02]  /*1820*/  FSEL R14, R14, -INF , !P5 ;  /* 0xff8000000e0e7808 */ /* 0x000fe40006800000 */
[----:B------:R-:W-:Y:S02]  /*1830*/  ISETP.GT.U32.AND.EX P3, PT, R87, RZ, PT, P3 ;  /* 0x000000ff5700720c */ /* 0x000fe40003f64130 */
[----:B------:R-:W-:Y:S02]  /*1840*/  FMNMX R65, R70, R68, !PT ;  /* 0x0000004446417209 */ /* 0x000fe40007800000 */
[----:B------:R-:W-:Y:S02]  /*1850*/  FSEL R64, R64, -INF , !P3 ;  /* 0xff80000040407808 */ /* 0x000fe40005800000 */
[----:B------:R-:W-:-:S04]  /*1860*/  FMNMX R65, R14, R65, !PT ;  /* 0x000000410e417209 */ /* 0x000fc80007800000 */
[----:B------:R-:W-:-:S05]  /*1870*/  FMNMX R69, R64, R65, !PT ;  /* 0x0000004140457209 */ /* 0x000fca0007800000 */
[----:B------:R-:W0:Y:S01]  /*1880*/  SHFL.BFLY PT, R84, R69, 0x2, 0x1f ;  /* 0x0c401f0045547f89 */ /* 0x000e2200000e0000 */
[----:B------:R-:W-:Y:S01]  /*1890*/  FMUL R65, R67, UR7 ;  /* 0x0000000743417c20 */ /* 0x000fe20008400000 */
[----:B------:R-:W-:-:S04]  /*18a0*/  FMUL R16, R66, UR7 ;  /* 0x0000000742107c20 */ /* 0x000fc80008400000 */
[----:B------:R-:W-:Y:S02]  /*18b0*/  FSEL R65, R65, -INF , !P1 ;  /* 0xff80000041417808 */ /* 0x000fe40004800000 */
[----:B------:R-:W-:Y:S02]  /*18c0*/  FSEL R16, R16, -INF , !P2 ;  /* 0xff80000010107808 */ /* 0x000fe40005000000 */
[----:B------:R-:W-:Y:S01]  /*18d0*/  ISETP.GT.U32.AND P1, PT, R85, R72, PT ;  /* 0x000000485500720c */ /* 0x000fe20003f24070 */
[----:B------:R-:W-:Y:S01]  /*18e0*/  FMUL R66, R71, UR7 ;  /* 0x0000000747427c20 */ /* 0x000fe20008400000 */
[----:B------:R-:W-:Y:S02]  /*18f0*/  FMNMX R67, R16, R65, !PT ;  /* 0x0000004110437209 */ /* 0x000fe40007800000 */
[----:B------:R-:W-:Y:S02]  /*1900*/  ISETP.GT.U32.AND.EX P1, PT, R87, RZ, PT, P1 ;  /* 0x000000ff5700720c */ /* 0x000fe40003f24110 */
[----:B------:R-:W-:-:S02]  /*1910*/  FMNMX R67, R12, R67, !PT ;  /* 0x000000430c437209 */ /* 0x000fc40007800000 */
[----:B------:R-:W-:Y:S02]  /*1920*/  FSEL R66, R66, -INF , !P1 ;  /* 0xff80000042427808 */ /* 0x000fe40004800000 */
[----:B------:R-:W-:Y:S02]  /*1930*/  ISETP.GT.U32.AND P2, PT, R89, R74, PT ;  /* 0x0000004a5900720c */ /* 0x000fe40003f44070 */
[----:B0-----:R-:W-:Y:S02]  /*1940*/  FMNMX R71, R69, R84, !PT ;  /* 0x0000005445477209 */ /* 0x001fe40007800000 */
[----:B------:R-:W-:Y:S02]  /*1950*/  ISETP.GT.U32.AND P3, PT, R89, R75, PT ;  /* 0x0000004b5900720c */ /* 0x000fe40003f64070 */
[----:B------:R-:W-:Y:S01]  /*1960*/  FMNMX R67, R66, R67, !PT ;  /* 0x0000004342437209 */ /* 0x000fe20007800000 */
[----:B------:R-:W0:Y:S01]  /*1970*/  SHFL.BFLY PT, R86, R71, 0x1, 0x1f ;  /* 0x0c201f0047567f89 */ /* 0x000e2200000e0000 */
[----:B------:R-:W-:-:S02]  /*1980*/  ISETP.GT.U32.AND.EX P2, PT, R88, RZ, PT, P2 ;  /* 0x000000ff5800720c */ /* 0x000fc40003f44120 */
[----:B------:R-:W-:Y:S02]  /*1990*/  ISETP.GT.U32.AND.EX P3, PT, R88, RZ, PT, P3 ;  /* 0x000000ff5800720c */ /* 0x000fe40003f64130 */
[----:B------:R-:W1:Y:S01]  /*19a0*/  SHFL.BFLY PT, R88, R67, 0x2, 0x1f ;  /* 0x0c401f0043587f89 */ /* 0x000e6200000e0000 */
[----:B------:R-:W-:Y:S01]  /*19b0*/  ISETP.GE.U32.AND P6, PT, R91, R74, PT ;  /* 0x0000004a5b00720c */ /* 0x000fe20003fc6070 */
[----:B------:R-:W-:Y:S01]  /*19c0*/  FMUL R56, R56, UR7 ;  /* 0x0000000738387c20 */ /* 0x000fe20008400000 */
[----:B------:R-:W-:Y:S01]  /*19d0*/  FMUL R57, R57, UR7 ;  /* 0x0000000739397c20 */ /* 0x000fe20008400000 */
[C---:B------:R-:W-:Y:S02]  /*19e0*/  ISETP.GT.U32.AND.EX P4, PT, R90.reuse, RZ, PT, P4 ;  /* 0x000000ff5a00720c */ /* 0x040fe40003f84140 */
[----:B------:R-:W-:Y:S02]  /*19f0*/  ISETP.GE.U32.AND.EX P6, PT, R90, RZ, PT, P6 ;  /* 0x000000ff5a00720c */ /* 0x000fe40003fc6160 */
[----:B------:R-:W-:-:S02]  /*1a00*/  ISETP.GT.U32.AND P5, PT, R91, R75, PT ;  /* 0x0000004b5b00720c */ /* 0x000fc40003fa4070 */
[----:B------:R-:W-:Y:S01]  /*1a10*/  ISETP.GE.U32.AND P0, PT, R91, R75, PT ;  /* 0x0000004b5b00720c */ /* 0x000fe20003f06070 */
[----:B------:R-:W-:Y:S01]  /*1a20*/  FMUL R60, R60, UR7 ;  /* 0x000000073c3c7c20 */ /* 0x000fe20008400000 */
[----:B------:R-:W-:Y:S01]  /*1a30*/  FSEL R56, R56, -INF , !P4 ;  /* 0xff80000038387808 */ /* 0x000fe20006000000 */
[----:B------:R-:W-:Y:S01]  /*1a40*/  FMUL R58, R58, UR7 ;  /* 0x000000073a3a7c20 */ /* 0x000fe20008400000 */
[----:B------:R-:W-:Y:S01]  /*1a50*/  FSEL R57, R57, -INF , !P6 ;  /* 0xff80000039397808 */ /* 0x000fe20007000000 */
[----:B------:R-:W-:Y:S01]  /*1a60*/  FMUL R59, R59, UR7 ;  /* 0x000000073b3b7c20 */ /* 0x000fe20008400000 */
[C---:B------:R-:W-:Y:S02]  /*1a70*/  ISETP.GT.U32.AND.EX P5, PT, R90.reuse, RZ, PT, P5 ;  /* 0x000000ff5a00720c */ /* 0x040fe40003fa4150 */
[----:B0-----:R-:W-:Y:S02]  /*1a80*/  FMNMX R86, R71, R86, !PT ;  /* 0x0000005647567209 */ /* 0x001fe40007800000 */
[----:B------:R-:W-:Y:S01]  /*1a90*/  ISETP.GE.U32.AND.EX P0, PT, R90, RZ, PT, P0 ;  /* 0x000000ff5a00720c */ /* 0x000fe20003f06100 */
[----:B------:R-:W-:Y:S01]  /*1aa0*/  FMUL R62, R62, UR7 ;  /* 0x000000073e3e7c20 */ /* 0x000fe20008400000 */
[----:B------:R-:W-:-:S02]  /*1ab0*/  ISETP.GT.U32.AND P4, PT, R85, R74, PT ;  /* 0x0000004a5500720c */ /* 0x000fc40003f84070 */
[----:B-1----:R-:W-:Y:S02]  /*1ac0*/  FMNMX R88, R67, R88, !PT ;  /* 0x0000005843587209 */ /* 0x002fe40007800000 */
[----:B------:R-:W-:Y:S02]  /*1ad0*/  FMNMX R67, R86, R81, !PT ;  /* 0x0000005156437209 */ /* 0x000fe40007800000 */
[----:B------:R-:W-:Y:S02]  /*1ae0*/  FSEL R60, R60, -INF , !P2 ;  /* 0xff8000003c3c7808 */ /* 0x000fe40005000000 */
[----:B------:R-:W-:Y:S01]  /*1af0*/  FMNMX R69, R56, R57, !PT ;  /* 0x0000003938457209 */ /* 0x000fe20007800000 */
[----:B------:R-:W-:Y:S01]  /*1b00*/  FMUL R61, R61, UR7 ;  /* 0x000000073d3d7c20 */ /* 0x000fe20008400000 */
[----:B------:R-:W-:Y:S02]  /*1b10*/  ISETP.GT.U32.AND P1, PT, R85, R75, PT ;  /* 0x0000004b5500720c */ /* 0x000fe40003f24070 */
[----:B------:R-:W-:-:S02]  /*1b20*/  FSEL R58, R58, -INF , !P5 ;  /* 0xff8000003a3a7808 */ /* 0x000fc40006800000 */
[----:B------:R-:W-:Y:S01]  /*1b30*/  FSEL R59, R59, -INF , !P0 ;  /* 0xff8000003b3b7808 */ /* 0x000fe20004000000 */
[----:B------:R-:W-:Y:S01]  /*1b40*/  FMUL R63, R63, UR7 ;  /* 0x000000073f3f7c20 */ /* 0x000fe20008400000 */
[C---:B------:R-:W-:Y:S01]  /*1b50*/  ISETP.GT.U32.AND.EX P4, PT, R87.reuse, RZ, PT, P4 ;  /* 0x000000ff5700720c */ /* 0x040fe20003f84140 */
[----:B------:R-:W-:Y:S01]  /*1b60*/  FADD R70, R70, -R67 ;  /* 0x8000004346467221 */ /* 0x000fe20000000000 */
[----:B------:R-:W-:Y:S02]  /*1b70*/  FMNMX R84, R60, R69, !PT ;  /* 0x000000453c547209 */ /* 0x000fe40007800000 */
[----:B------:R-:W-:Y:S02]  /*1b80*/  ISETP.GT.U32.AND.EX P1, PT, R87, RZ, PT, P1 ;  /* 0x000000ff5700720c */ /* 0x000fe40003f24110 */
[----:B------:R-:W-:Y:S02]  /*1b90*/  FSEL R62, R62, -INF , !P3 ;  /* 0xff8000003e3e7808 */ /* 0x000fe40005800000 */
[----:B------:R-:W-:Y:S01]  /*1ba0*/  FMNMX R69, R58, R59, !PT ;  /* 0x0000003b3a457209 */ /* 0x000fe20007800000 */
[----:B------:R-:W-:Y:S01]  /*1bb0*/  FMUL R86, R70, 1.4426950216293334961 ;  /* 0x3fb8aa3b46567820 */ /* 0x000fe20000400000 */
[----:B------:R-:W-:-:S02]  /*1bc0*/  FSEL R61, R61, -INF , !P4 ;  /* 0xff8000003d3d7808 */ /* 0x000fc40006000000 */
[----:B------:R-:W-:Y:S02]  /*1bd0*/  FSEL R63, R63, -INF , !P1 ;  /* 0xff8000003f3f7808 */ /* 0x000fe40004800000 */
[----:B------:R-:W-:Y:S02]  /*1be0*/  FMNMX R70, R62, R69, !PT ;  /* 0x000000453e467209 */ /* 0x000fe40007800000 */
[----:B------:R-:W-:Y:S02]  /*1bf0*/  FMNMX R84, R61, R84, !PT ;  /* 0x000000543d547209 */ /* 0x000fe40007800000 */
[----:B------:R-:W-:-:S03]  /*1c00*/  FMNMX R70, R63, R70, !PT ;  /* 0x000000463f467209 */ /* 0x000fc60007800000 */
[----:B------:R-:W0:Y:S04]  /*1c10*/  SHFL.BFLY PT, R71, R84, 0x2, 0x1f ;  /* 0x0c401f0054477f89 */ /* 0x000e2800000e0000 */
[----:B------:R-:W1:Y:S04]  /*1c20*/  SHFL.BFLY PT, R89, R70, 0x2, 0x1f ;  /* 0x0c401f0046597f89 */ /* 0x000e6800000e0000 */
[----:B------:R-:W2:Y:S01]  /*1c30*/  SHFL.BFLY PT, R85, R88, 0x1, 0x1f ;  /* 0x0c201f0058557f89 */ /* 0x000ea200000e0000 */
[--C-:B------:R-:W-:Y:S01]  /*1c40*/  FADD R69, R68, -R67.reuse ;  /* 0x8000004344457221 */ /* 0x100fe20000000000 */
[----:B------:R-:W-:Y:S01]  /*1c50*/  FADD R64, R64, -R67 ;  /* 0x8000004340407221 */ /* 0x000fe20000000000 */
[----:B0-----:R-:W-:-:S02]  /*1c60*/  FMNMX R84, R84, R71, !PT ;  /* 0x0000004754547209 */ /* 0x001fc40007800000 */
[----:B-1----:R-:W-:-:S03]  /*1c70*/  FMNMX R89, R70, R89, !PT ;  /* 0x0000005946597209 */ /* 0x002fc60007800000 */
[----:B------:R-:W0:Y:S04]  /*1c80*/  SHFL.BFLY PT, R87, R84, 0x1, 0x1f ;  /* 0x0c201f0054577f89 */ /* 0x000e2800000e0000 */
[----:B------:R-:W1:Y:S01]  /*1c90*/  SHFL.BFLY PT, R70, R89, 0x1, 0x1f ;  /* 0x0c201f0059467f89 */ /* 0x000e6200000e0000 */
[----:B------:R-:W-:Y:S01]  /*1ca0*/  FMUL R90, R69, 1.4426950216293334961 ;  /* 0x3fb8aa3b455a7820 */ /* 0x000fe20000400000 */
[----:B--2---:R-:W-:Y:S01]  /*1cb0*/  FMNMX R69, R88, R85, !PT ;  /* 0x0000005558457209 */ /* 0x004fe20007800000 */
[----:B------:R2:W-:Y:S03]  /*1cc0*/  MUFU.EX2 R68, R86 ;  /* 0x0000005600447308 */ /* 0x0005e60000000800 */
[----:B------:R-:W-:Y:S01]  /*1cd0*/  FMNMX R69, R69, R80, !PT ;  /* 0x0000005045457209 */ /* 0x000fe20007800000 */
[----:B--2---:R-:W-:Y:S01]  /*1ce0*/  FMUL R86, R64, 1.4426950216293334961 ;  /* 0x3fb8aa3b40567820 */ /* 0x004fe20000400000 */
[----:B------:R-:W-:-:S03]  /*1cf0*/  FADD R64, -R67, R81 ;  /* 0x0000005143407221 */ /* 0x000fc60000000100 */
[--C-:B------:R-:W-:Y:S01]  /*1d00*/  FADD R66, R66, -R69.reuse ;  /* 0x8000004542427221 */ /* 0x100fe20000000000 */
[----:B------:R-:W-:Y:S01]  /*1d10*/  FMUL R88, R64, 1.4426950216293334961 ;  /* 0x3fb8aa3b40587820 */ /* 0x000fe20000400000 */
[----:B------:R-:W-:Y:S01]  /*1d20*/  FADD R64, R16, -R69 ;  /* 0x8000004510407221 */ /* 0x000fe20000000000 */
[----:B------:R-:W-:Y:S01]  /*1d30*/  FADD R14, R14, -R67 ;  /* 0x800000430e0e7221 */ /* 0x000fe20000000000 */
[--C-:B------:R-:W-:Y:S01]  /*1d40*/  FADD R65, R65, -R69.reuse ;  /* 0x8000004541417221 */ /* 0x100fe20000000000 */
[----:B------:R-:W-:Y:S01]  /*1d50*/  FADD R12, R12, -R69 ;  /* 0x800000450c0c7221 */ /* 0x000fe20000000000 */
[----:B------:R-:W-:Y:S01]  /*1d60*/  FMUL R85, R64, 1.4426950216293334961 ;  /* 0x3fb8aa3b40557820 */ /* 0x000fe20000400000 */
[----:B0-----:R-:W-:Y:S01]  /*1d70*/  FMNMX R64, R84, R87, !PT ;  /* 0x0000005754407209 */ /* 0x001fe20007800000 */
[----:B------:R-:W-:Y:S01]  /*1d80*/  FMUL R84, R66, 1.4426950216293334961 ;  /* 0x3fb8aa3b42547820 */ /* 0x000fe20000400000 */
[----:B------:R-:W-:Y:S01]  /*1d90*/  FMUL R14, R14, 1.4426950216293334961 ;  /* 0x3fb8aa3b0e0e7820 */ /* 0x000fe20000400000 */
[----:B------:R-:W-:Y:S01]  /*1da0*/  FMUL R65, R65, 1.4426950216293334961 ;  /* 0x3fb8aa3b41417820 */ /* 0x000fe20000400000 */
[----:B-1----:R-:W-:Y:S01]  /*1db0*/  FMNMX R66, R89, R70, !PT ;  /* 0x0000004659427209 */ /* 0x002fe20007800000 */
[----:B------:R-:W0:Y:S01]  /*1dc0*/  MUFU.EX2 R71, R90 ;  /* 0x0000005a00477308 */ /* 0x000e220000000800 */
[----:B------:R-:W-:-:S02]  /*1dd0*/  FMUL R12, R12, 1.4426950216293334961 ;  /* 0x3fb8aa3b0c0c7820 */ /* 0x000fc40000400000 */
[----:B------:R-:W-:Y:S02]  /*1de0*/  FMNMX R66, R66, R23, !PT ;  /* 0x0000001742427209 */ /* 0x000fe40007800000 */
[----:B------:R-:W-:-:S03]  /*1df0*/  FMNMX R64, R64, R79, !PT ;  /* 0x0000004f40407209 */ /* 0x000fc60007800000 */
[----:B------:R-:W-:Y:S01]  /*1e00*/  MUFU.EX2 R81, R86 ;  /* 0x0000005600517308 */ /* 0x000fe20000000800 */
[----:B---3--:R-:W-:Y:S01]  /*1e10*/  STS.U16 [R78+UR17+0x4000], R83 ;  /* 0x004000534e007988 */ /* 0x008fe20008000411 */
[----:B------:R-:W-:-:S06]  /*1e20*/  FADD R58, R58, -R66 ;  /* 0x800000423a3a7221 */ /* 0x000fcc0000000000 */
[----:B------:R-:W-:Y:S01]  /*1e30*/  MUFU.EX2 R85, R85 ;  /* 0x0000005500557308 */ /* 0x000fe20000000800 */
[----:B-----5:R-:W-:Y:S01]  /*1e40*/  STS.U16 [R78+UR17+0x4200], R3 ;  /* 0x004200034e007988 */ /* 0x020fe20008000411 */
[----:B------:R-:W-:Y:S01]  /*1e50*/  FADD R56, R56, -R64 ;  /* 0x8000004038387221 */ /* 0x000fe20000000000 */
[----:B------:R1:W-:Y:S06]  /*1e60*/  MEMBAR.ALL.CTA ;  /* 0x0000000000007992 */ /* 0x0003ec0000008000 */
[----:B-1----:R-:W1:Y:S01]  /*1e70*/  FENCE.VIEW.ASYNC.S ;  /* 0x00000000000073c6 */ /* 0x002e620000000000 */
[----:B------:R-:W2:Y:S01]  /*1e80*/  MUFU.EX2 R86, R65 ;  /* 0x0000004100567308 */ /* 0x000ea20000000800 */
[----:B------:R-:W-:-:S07]  /*1e90*/  FMUL R58, R58, 1.4426950216293334961 ;  /* 0x3fb8aa3b3a3a7820 */ /* 0x000fce0000400000 */
[----:B------:R-:W3:Y:S01]  /*1ea0*/  MUFU.EX2 R14, R14 ;  /* 0x0000000e000e7308 */ /* 0x000ee20000000800 */
[----:B------:R-:W-:-:S07]  /*1eb0*/  FADD R60, R60, -R64 ;  /* 0x800000403c3c7221 */ /* 0x000fce0000000000 */
[----:B------:R-:W4:Y:S01]  /*1ec0*/  MUFU.EX2 R12, R12 ;  /* 0x0000000c000c7308 */ /* 0x000f220000000800 */
[----:B------:R-:W-:-:S07]  /*1ed0*/  FMUL R56, R56, 1.4426950216293334961 ;  /* 0x3fb8aa3b38387820 */ /* 0x000fce0000400000 */
[----:B------:R-:W5:Y:S01]  /*1ee0*/  MUFU.EX2 R87, R84 ;  /* 0x0000005400577308 */ /* 0x000f620000000800 */
[----:B------:R-:W-:Y:S01]  /*1ef0*/  FADD R57, R57, -R64 ;  /* 0x8000004039397221 */ /* 0x000fe20000000000 */
[----:B------:R-:W-:Y:S01]  /*1f00*/  FADD R59, R59, -R66 ;  /* 0x800000423b3b7221 */ /* 0x000fe20000000000 */
[----:B------:R-:W-:Y:S01]  /*1f10*/  FMUL R60, R60, 1.4426950216293334961 ;  /* 0x3fb8aa3b3c3c7820 */ /* 0x000fe20000400000 */
[----:B0-----:R-:W-:Y:S01]  /*1f20*/  FADD R91, R68, R71 ;  /* 0x00000047445b7221 */ /* 0x001fe20000000000 */
[----:B------:R-:W-:-:S03]  /*1f30*/  FMUL R57, R57, 1.4426950216293334961 ;  /* 0x3fb8aa3b39397820 */ /* 0x000fc60000400000 */
[----:B------:R0:W-:Y:S01]  /*1f40*/  MUFU.EX2 R70, R58 ;  /* 0x0000003a00467308 */ /* 0x0001e20000000800 */
[----:B------:R-:W-:Y:S01]  /*1f50*/  FMUL R59, R59, 1.4426950216293334961 ;  /* 0x3fb8aa3b3b3b7820 */ /* 0x000fe20000400000 */
[----:B------:R-:W-:-:S06]  /*1f60*/  FADD R62, R62, -R66 ;  /* 0x800000423e3e7221 */ /* 0x000fcc0000000000 */
[----:B------:R-:W-:Y:S01]  /*1f70*/  MUFU.EX2 R16, R88 ;  /* 0x0000005800107308 */ /* 0x000fe20000000800 */
[----:B0-----:R-:W-:Y:S01]  /*1f80*/  FADD R58, -R69, R80 ;  /* 0x00000050453a7221 */ /* 0x001fe20000000100 */
[----:B------:R-:W-:-:S06]  /*1f90*/  FADD R61, R61, -R64 ;  /* 0x800000403d3d7221 */ /* 0x000fcc0000000000 */
[----:B------:R0:W-:Y:S01]  /*1fa0*/  MUFU.EX2 R88, R56 ;  /* 0x0000003800587308 */ /* 0x0001e20000000800 */
[----:B------:R-:W-:Y:S01]  /*1fb0*/  FADD R63, R63, -R66 ;  /* 0x800000423f3f7221 */ /* 0x000fe20000000000 */
[----:B------:R-:W-:Y:S01]  /*1fc0*/  FMUL R62, R62, 1.4426950216293334961 ;  /* 0x3fb8aa3b3e3e7820 */ /* 0x000fe20000400000 */
[----:B0-----:R-:W-:Y:S01]  /*1fd0*/  F2FP.F16.F32.PACK_AB R56, R71, R68 ;  /* 0x000000444738723e */ /* 0x001fe200000000ff */
[----:B--2---:R-:W-:-:S04]  /*1fe0*/  FADD R71, R85, R86 ;  /* 0x0000005655477221 */ /* 0x004fc80000000000 */
[----:B------:R0:W-:Y:S01]  /*1ff0*/  MUFU.EX2 R84, R60 ;  /* 0x0000003c00547308 */ /* 0x0001e20000000800 */
[----:B------:R-:W-:Y:S01]  /*2000*/  FMUL R68, R58, 1.4426950216293334961 ;  /* 0x3fb8aa3b3a447820 */ /* 0x000fe20000400000 */
[----:B---3--:R-:W-:Y:S01]  /*2010*/  F2FP.F16.F32.PACK_AB R58, R81, R14 ;  /* 0x0000000e513a723e */ /* 0x008fe200000000ff */
[----:B------:R-:W-:-:S05]  /*2020*/  FMUL R61, R61, 1.4426950216293334961 ;  /* 0x3fb8aa3b3d3d7820 */ /* 0x000fca0000400000 */
[----:B------:R2:W3:Y:S01]  /*2030*/  MUFU.EX2 R65, R57 ;  /* 0x0000003900417308 */ /* 0x0004e20000000800 */
[----:B0-----:R-:W-:Y:S01]  /*2040*/  FADD R60, R14, R91 ;  /* 0x0000005b0e3c7221 */ /* 0x001fe20000000000 */
[----:B------:R-:W-:Y:S01]  /*2050*/  FADD R14, -R64, R79 ;  /* 0x0000004f400e7221 */ /* 0x000fe20000000100 */
[----:B------:R-:W-:-:S05]  /*2060*/  FMUL R63, R63, 1.4426950216293334961 ;  /* 0x3fb8aa3b3f3f7820 */ /* 0x000fca0000400000 */
[----:B------:R5:W0:Y:S01]  /*2070*/  MUFU.EX2 R89, R59 ;  /* 0x0000003b00597308 */ /* 0x000a220000000800 */
[----:B--2---:R-:W-:Y:S01]  /*2080*/  F2FP.F16.F32.PACK_AB R57, R86, R85 ;  /* 0x000000555639723e */ /* 0x004fe200000000ff */
[----:B----4-:R-:W-:Y:S01]  /*2090*/  FADD R86, R12, R71 ;  /* 0x000000470c567221 */ /* 0x010fe20000000000 */
[----:B------:R-:W-:Y:S01]  /*20a0*/  FMUL R14, R14, 1.4426950216293334961 ;  /* 0x3fb8aa3b0e0e7820 */ /* 0x000fe20000400000 */
[----:B-----5:R-:W-:Y:S01]  /*20b0*/  F2FP.F16.F32.PACK_AB R59, R87, R12 ;  /* 0x0000000c573b723e */ /* 0x020fe200000000ff */
[----:B------:R-:W-:-:S03]  /*20c0*/  FADD R12, -R66, R23 ;  /* 0x00000017420c7221 */ /* 0x000fc60000000100 */
[----:B------:R2:W4:Y:S01]  /*20d0*/  MUFU.EX2 R90, R62 ;  /* 0x0000003e005a7308 */ /* 0x0005220000000800 */
[----:B------:R-:W-:-:S07]  /*20e0*/  FMUL R12, R12, 1.4426950216293334961 ;  /* 0x3fb8aa3b0c0c7820 */ /* 0x000fce0000400000 */
[----:B------:R-:W5:Y:S08]  /*20f0*/  MUFU.EX2 R61, R61 ;  /* 0x0000003d003d7308 */ /* 0x000f700000000800 */
[----:B------:R-:W1:Y:S08]  /*2100*/  MUFU.EX2 R71, R68 ;  /* 0x0000004400477308 */ /* 0x000e700000000800 */
[----:B------:R-:W1:Y:S08]  /*2110*/  MUFU.EX2 R14, R14 ;  /* 0x0000000e000e7308 */ /* 0x000e700000000800 */
[----:B------:R-:W1:Y:S01]  /*2120*/  MUFU.EX2 R23, R12 ;  /* 0x0000000c00177308 */ /* 0x000e620000000800 */
[----:B------:R-:W-:-:S07]  /*2130*/  FADD R80, R81, R60 ;  /* 0x0000003c51507221 */ /* 0x000fce0000000000 */
[----:B------:R-:W1:Y:S01]  /*2140*/  MUFU.EX2 R63, R63 ;  /* 0x0000003f003f7308 */ /* 0x000e620000000800 */
[----:B---3--:R-:W-:Y:S01]  /*2150*/  FADD R79, R88, R65 ;  /* 0x00000041584f7221 */ /* 0x008fe20000000000 */
[----:B------:R-:W-:Y:S01]  /*2160*/  F2FP.F16.F32.PACK_AB R60, R65, R88 ;  /* 0x00000058413c723e */ /* 0x000fe200000000ff */
[----:B0-----:R-:W-:Y:S02]  /*2170*/  FADD R65, R70, R89 ;  /* 0x0000005946417221 */ /* 0x001fe40000000000 */
[----:B--2---:R-:W-:Y:S02]  /*2180*/  FADD R62, R84, R79 ;  /* 0x0000004f543e7221 */ /* 0x004fe40000000000 */
[----:B----4-:R-:W-:Y:S01]  /*2190*/  FADD R88, R90, R65 ;  /* 0x000000415a587221 */ /* 0x010fe20000000000 */
[-C--:B------:R-:W-:Y:S01]  /*21a0*/  FMUL R40, R40, R16.reuse ;  /* 0x0000001028287220 */ /* 0x080fe20000400000 */
[----:B-----5:R-:W-:Y:S01]  /*21b0*/  FADD R65, R61, R62 ;  /* 0x0000003e3d417221 */ /* 0x020fe20000000000 */
[-C--:B------:R-:W-:Y:S01]  /*21c0*/  FMUL R41, R41, R16.reuse ;  /* 0x0000001029297220 */ /* 0x080fe20000400000 */
[-C--:B------:R-:W-:Y:S01]  /*21d0*/  FMUL R44, R44, R16.reuse ;  /* 0x000000102c2c7220 */ /* 0x080fe20000400000 */
[-C--:B------:R-:W-:Y:S01]  /*21e0*/  FMUL R45, R45, R16.reuse ;  /* 0x000000102d2d7220 */ /* 0x080fe20000400000 */
[-C--:B------:R-:W-:Y:S01]  /*21f0*/  FMUL R48, R48, R16.reuse ;  /* 0x0000001030307220 */ /* 0x080fe20000400000 */
[-C--:B------:R-:W-:Y:S01]  /*2200*/  FMUL R49, R49, R16.reuse ;  /* 0x0000001031317220 */ /* 0x080fe20000400000 */
[-C--:B------:R-:W-:Y:S01]  /*2210*/  FMUL R52, R52, R16.reuse ;  /* 0x0000001034347220 */ /* 0x080fe20000400000 */
[----:B------:R-:W-:Y:S01]  /*2220*/  FMUL R53, R53, R16 ;  /* 0x0000001035357220 */ /* 0x000fe20000400000 */
[-C--:B-1----:R-:W-:Y:S01]  /*2230*/  FMUL R42, R42, R71.reuse ;  /* 0x000000472a2a7220 */ /* 0x082fe20000400000 */
[-C--:B------:R-:W-:Y:S01]  /*2240*/  FMUL R43, R43, R71.reuse ;  /* 0x000000472b2b7220 */ /* 0x080fe20000400000 */
[-C--:B------:R-:W-:Y:S01]  /*2250*/  FMUL R46, R46, R71.reuse ;  /* 0x000000472e2e7220 */ /* 0x080fe20000400000 */
[-C--:B------:R-:W-:Y:S01]  /*2260*/  FMUL R47, R47, R71.reuse ;  /* 0x000000472f2f7220 */ /* 0x080fe20000400000 */
[-C--:B------:R-:W-:Y:S01]  /*2270*/  FMUL R50, R50, R71.reuse ;  /* 0x0000004732327220 */ /* 0x080fe20000400000 */
[-C--:B------:R-:W-:Y:S01]  /*2280*/  FMUL R51, R51, R71.reuse ;  /* 0x0000004733337220 */ /* 0x080fe20000400000 */
[-C--:B------:R-:W-:Y:S01]  /*2290*/  FMUL R54, R54, R71.reuse ;  /* 0x0000004736367220 */ /* 0x080fe20000400000 */
[----:B------:R-:W-:Y:S01]  /*22a0*/  FMUL R55, R55, R71 ;  /* 0x0000004737377220 */ /* 0x000fe20000400000 */
[-C--:B------:R-:W-:Y:S01]  /*22b0*/  FMUL R24, R24, R14.reuse ;  /* 0x0000000e18187220 */ /* 0x080fe20000400000 */
        /* <DEDUP_REMOVED lines=15> */
[----:B------:R-:W-:Y:S01]  /*23b0*/  F2FP.F16.F32.PACK_AB R62, R61, R84 ;  /* 0x000000543d3e723e */ /* 0x000fe200000000ff */
[----:B------:R-:W-:Y:S01]  /*23c0*/  FADD R88, R63, R88 ;  /* 0x000000583f587221 */ /* 0x000fe20000000000 */
[----:B------:R-:W-:-:S02]  /*23d0*/  F2FP.F16.F32.PACK_AB R61, R89, R70 ;  /* 0x00000046593d723e */ /* 0x000fc400000000ff */
[----:B------:R-:W-:Y:S01]  /*23e0*/  F2FP.F16.F32.PACK_AB R63, R63, R90 ;  /* 0x0000005a3f3f723e */ /* 0x000fe200000000ff */
[----:B------:R-:W-:Y:S01]  /*23f0*/  BAR.SYNC.DEFER_BLOCKING 0x0 ;  /* 0x0000000000007b1d */ /* 0x000fe20000010000 */
[----:B------:R-:W-:-:S05]  /*2400*/  FADD R86, R87, R86 ;  /* 0x0000005657567221 */ /* 0x000fca0000000000 */
[----:B------:R-:W0:Y:S04]  /*2410*/  SHFL.BFLY PT, R79, R80, 0x2, 0x1f ;  /* 0x0c401f00504f7f89 */ /* 0x000e2800000e0000 */
[----:B------:R-:W1:Y:S04]  /*2420*/  SHFL.BFLY PT, R12, R65, 0x2, 0x1f ;  /* 0x0c401f00410c7f89 */ /* 0x000e6800000e0000 */
[----:B------:R-:W2:Y:S04]  /*2430*/  SHFL.BFLY PT, R83, R88, 0x2, 0x1f ;  /* 0x0c401f0058537f89 */ /* 0x000ea800000e0000 */
[----:B------:R-:W3:Y:S01]  /*2440*/  SHFL.BFLY PT, R81, R86, 0x2, 0x1f ;  /* 0x0c401f0056517f89 */ /* 0x000ee200000e0000 */
[----:B------:R-:W-:-:S06]  /*2450*/  WARPGROUP.ARRIVE ;  /* 0x00000000000079c5 */ /* 0x000fcc0000000000 */
[----:B------:R-:W-:Y:S03]  /*2460*/  HGMMA.64x32x16.F32 R40, R56, gdesc[UR16], R40 ;  /* 0x0060001038287df0 */ /* 0x000fe60008700828 */
[----:B------:R-:W-:Y:S01]  /*2470*/  HGMMA.64x32x16.F32 R24, R60, gdesc[UR16], R24, gsb0 ;  /* 0x006000103c187df0 */ /* 0x000fe20008000818 */
[----:B0-----:R-:W-:Y:S01]  /*2480*/  FADD R79, R80, R79 ;  /* 0x0000004f504f7221 */ /* 0x001fe20000000000 */
[----:B-1----:R-:W-:Y:S01]  /*2490*/  FADD R65, R65, R12 ;  /* 0x0000000c41417221 */ /* 0x002fe20000000000 */
[----:B--2---:R-:W-:Y:S01]  /*24a0*/  FADD R83, R88, R83 ;  /* 0x0000005358537221 */ /* 0x004fe20000000000 */
[----:B------:R-:W-:Y:S01]  /*24b0*/  UIADD3 UR4, UP0, UR4, 0x10, URZ ;  /* 0x0000001004047890 */ /* 0x000fe2000ff1e03f */
[----:B---3--:R-:W-:Y:S01]  /*24c0*/  FADD R81, R86, R81 ;  /* 0x0000005156517221 */ /* 0x008fe20000000000 */
[----:B------:R-:W0:Y:S02]  /*24d0*/  SHFL.BFLY PT, R12, R79, 0x1, 0x1f ;  /* 0x0c201f004f0c7f89 */ /* 0x000e2400000e0000 */
[----:B------:R-:W-:-:S02]  /*24e0*/  UIADD3.X UR5, URZ, UR5, URZ, UP0, !UPT ;  /* 0x000000053f057290 */ /* 0x000fc400087fe43f */
[----:B------:R-:W1:Y:S04]  /*24f0*/  SHFL.BFLY PT, R70, R65, 0x1, 0x1f ;  /* 0x0c201f0041467f89 */ /* 0x000e6800000e0000 */
[----:B------:R-:W2:Y:S04]  /*2500*/  SHFL.BFLY PT, R80, R83, 0x1, 0x1f ;  /* 0x0c201f0053507f89 */ /* 0x000ea800000e0000 */
[----:B------:R-:W3:Y:S01]  /*2510*/  SHFL.BFLY PT, R68, R81, 0x1, 0x1f ;  /* 0x0c201f0051447f89 */ /* 0x000ee200000e0000 */
[----:B------:R-:W-:Y:S01]  /*2520*/  IMAD.U32 R3, RZ, RZ, UR5 ;  /* 0x00000005ff037e24 */ /* 0x000fe2000f8e00ff */
[----:B------:R-:W-:-:S04]  /*2530*/  ISETP.LE.U32.AND P0, PT, R82, UR4, PT ;  /* 0x0000000452007c0c */ /* 0x000fc8000bf03070 */
[----:B------:R-:W-:Y:S01]  /*2540*/  ISETP.GE.U32.AND.EX P0, PT, R3, RZ, PT, P0 ;  /* 0x000000ff0300720c */ /* 0x000fe20003f06100 */
[----:B------:R-:W-:Y:S02]  /*2550*/  IMAD R77, R13, 0x10, R77 ;  /* 0x000000100d4d7824 */ /* 0x000fe400078e024d */
[----:B0-----:R-:W-:Y:S01]  /*2560*/  FADD R85, R79, R12 ;  /* 0x0000000c4f557221 */ /* 0x001fe20000000000 */
[----:B-1----:R-:W-:Y:S01]  /*2570*/  FADD R3, R65, R70 ;  /* 0x0000004641037221 */ /* 0x002fe20000000000 */
[----:B--2---:R-:W-:Y:S02]  /*2580*/  FADD R80, R83, R80 ;  /* 0x0000005053507221 */ /* 0x004fe40000000000 */
[----:B------:R-:W-:Y:S01]  /*2590*/  FFMA R17, R16, R17, R85 ;  /* 0x0000001110117223 */ /* 0x000fe20000000055 */
[----:B---3--:R-:W-:Y:S01]  /*25a0*/  FADD R68, R81, R68 ;  /* 0x0000004451447221 */ /* 0x008fe20000000000 */
[----:B------:R-:W-:Y:S02]  /*25b0*/  WARPGROUP.DEPBAR.LE gsb0, 0x0 ;  /* 0x00008000000079c5 */ /* 0x000fe40000010000 */
[----:B------:R-:W-:Y:S01]  /*25c0*/  FFMA R19, R14, R19, R3 ;  /* 0x000000130e137223 */ /* 0x000fe20000000003 */
[----:B------:R-:W-:Y:S01]  /*25d0*/  FFMA R22, R23, R22, R80 ;  /* 0x0000001617167223 */ /* 0x000fe20000000050 */
[----:B------:R-:W-:Y:S01]  /*25e0*/  FFMA R18, R71, R18, R68 ;  /* 0x0000001247127223 */ /* 0x000fe20000000044 */
[----:B------:R-:W-:Y:S01]  /*25f0*/  LEA R73, R15, R73, 0x4 ;  /* 0x000000490f497211 */ /* 0x000fe200078e20ff */
[----:B------:R-:W-:Y:S01]  /*2600*/  IMAD.MOV.U32 R3, RZ, RZ, R66 ;  /* 0x000000ffff037224 */ /* 0x000fe200078e0042 */
[----:B------:R-:W-:Y:S01]  /*2610*/  MOV R14, R64 ;  /* 0x00000040000e7202 */ /* 0x000fe20000000f00 */
[----:B------:R-:W-:Y:S01]  /*2620*/  IMAD.MOV.U32 R12, RZ, RZ, R69 ;  /* 0x000000ffff0c7224 */ /* 0x000fe200078e0045 */
[----:B------:R-:W-:Y:S01]  /*2630*/  MOV R23, R66 ;  /* 0x0000004200177202 */ /* 0x000fe20000000f00 */
[----:B------:R-:W-:Y:S01]  /*2640*/  IMAD.MOV.U32 R16, RZ, RZ, R67 ;  /* 0x000000ffff107224 */ /* 0x000fe200078e0043 */
[----:B------:R-:W-:Y:S01]  /*2650*/  MOV R81, R67 ;  /* 0x0000004300517202 */ /* 0x000fe20000000f00 */
[----:B------:R-:W-:-:S02]  /*2660*/  IMAD.MOV.U32 R79, RZ, RZ, R64 ;  /* 0x000000ffff4f7224 */ /* 0x000fc400078e0040 */
[----:B------:R-:W-:Y:S01]  /*2670*/  IMAD.MOV.U32 R80, RZ, RZ, R69 ;  /* 0x000000ffff507224 */ /* 0x000fe200078e0045 */
[----:B------:R-:W-:Y:S06]  /*2680*/  @!P0 BRA `(.L_x_1) ;  /* 0xffffffec00808947 */ /* 0x000fec000383ffff */
.L_x_0:
[C---:B------:R-:W-:Y:S01]  /*2690*/  IMAD.SHL.U32 R5, R2.reuse, 0x8, RZ ;  /* 0x0000000802057824 */ /* 0x040fe200078e00ff */
[----:B------:R-:W-:Y:S01]  /*26a0*/  SHF.L.U32 R4, R2, 0x7, RZ ;  /* 0x0000000702047819 */ /* 0x000fe200000006ff */
[----:B------:R-:W-:Y:S01]  /*26b0*/  FMUL R9, R30, 0.25 ;  /* 0x3e8000001e097820 */ /* 0x000fe20000400000 */
[----:B------:R-:W-:Y:S01]  /*26c0*/  LOP3.LUT R6, R2, 0xf, RZ, 0xc0, !PT ;  /* 0x0000000f02067812 */ /* 0x000fe200078ec0ff */
[----:B------:R-:W-:Y:S01]  /*26d0*/  FMUL R8, R25, 0.25 ;  /* 0x3e80000019087820 */ /* 0x000fe20000400000 */
[----:B------:R-:W-:Y:S01]  /*26e0*/  LOP3.LUT R7, R5, 0x38, RZ, 0xc0, !PT ;  /* 0x0000003805077812 */ /* 0x000fe200078ec0ff */
[----:B------:R-:W-:Y:S01]  /*26f0*/  IMAD.MOV.U32 R67, RZ, RZ, R18 ;  /* 0x000000ffff437224 */ /* 0x000fe200078e0012 */
[----:B------:R-:W-:Y:S01]  /*2700*/  LOP3.LUT R5, R4, 0x800, RZ, 0xc0, !PT ;  /* 0x0000080004057812 */ /* 0x000fe200078ec0ff */
[----:B------:R-:W-:Y:S01]  /*2710*/  FMUL R4, R39, 0.25 ;  /* 0x3e80000027047820 */ /* 0x000fe20000400000 */
[----:B------:R-:W-:Y:S01]  /*2720*/  LEA R6, R6, UR17, 0x4 ;  /* 0x0000001106067c11 */ /* 0x000fe2000f8e20ff */
[----:B------:R-:W-:Y:S01]  /*2730*/  VIADD R7, R7, UR17 ;  /* 0x0000001107077c36 */ /* 0x000fe20008000000 */
[----:B------:R-:W-:Y:S01]  /*2740*/  FSETP.GT.AND P0, PT, |R22|, 8.50705917302346158658e+37, PT ;  /* 0x7e8000001600780b */ /* 0x000fe20003f04200 */
[----:B------:R-:W-:Y:S01]  /*2750*/  FMUL R10, R47, 0.25 ;  /* 0x3e8000002f0a7820 */ /* 0x000fe20000400000 */
[----:B------:R-:W-:Y:S01]  /*2760*/  IADD3 R58, R5, R6, RZ ;  /* 0x00000006053a7210 */ /* 0x000fe20007ffe0ff */
[----:B------:R-:W-:Y:S01]  /*2770*/  FMUL R6, R31, 0.25 ;  /* 0x3e8000001f067820 */ /* 0x000fe20000400000 */
[----:B------:R-:W-:Y:S01]  /*2780*/  LOP3.LUT R60, R2, 0xf0, RZ, 0xc0, !PT ;  /* 0x000000f0023c7812 */ /* 0x000fe200078ec0ff */
[----:B------:R-:W-:Y:S01]  /*2790*/  FMUL R5, R38, 0.25 ;  /* 0x3e80000026057820 */ /* 0x000fe20000400000 */
[----:B------:R-:W-:Y:S01]  /*27a0*/  FSEL R39, R4, R39, P0 ;  /* 0x0000002704277208 */ /* 0x000fe20000000000 */
[----:B------:R-:W-:Y:S01]  /*27b0*/  FMUL R4, R35, 0.25 ;  /* 0x3e80000023047820 */ /* 0x000fe20000400000 */
[----:B------:R-:W-:Y:S01]  /*27c0*/  FSEL R11, R6, R31, P0 ;  /* 0x0000001f060b7208 */ /* 0x000fe20000000000 */
[----:B------:R-:W-:-:S02]  /*27d0*/  IMAD R60, R60, 0x4, R7 ;  /* 0x000000043c3c7824 */ /* 0x000fc400078e0207 */
[----:B------:R-:W-:Y:S01]  /*27e0*/  FMUL R6, R27, 0.25 ;  /* 0x3e8000001b067820 */ /* 0x000fe20000400000 */
[----:B------:R-:W-:Y:S01]  /*27f0*/  FMUL R7, R34, 0.25 ;  /* 0x3e80000022077820 */ /* 0x000fe20000400000 */
[----:B------:R-:W-:Y:S01]  /*2800*/  FSEL R38, R5, R38, P0 ;  /* 0x0000002605267208 */ /* 0x000fe20000000000 */
[----:B------:R-:W-:Y:S01]  /*2810*/  FMUL R13, R50, 0.25 ;  /* 0x3e800000320d7820 */ /* 0x000fe20000400000 */
[----:B------:R-:W-:Y:S01]  /*2820*/  MOV R5, R19 ;  /* 0x0000001300057202 */ /* 0x000fe20000000f00 */
[----:B------:R-:W-:Y:S01]  /*2830*/  FMUL R15, R42, 0.25 ;  /* 0x3e8000002a0f7820 */ /* 0x000fe20000400000 */
[----:B------:R-:W-:Y:S01]  /*2840*/  FSEL R23, R4, R35, P0 ;  /* 0x0000002304177208 */ /* 0x000fe20000000000 */
[----:B------:R-:W-:Y:S01]  /*2850*/  FMUL R4, R37, 0.25 ;  /* 0x3e80000025047820 */ /* 0x000fe20000400000 */
[----:B------:R-:W-:Y:S01]  /*2860*/  FSEL R27, R6, R27, P0 ;  /* 0x0000001b061b7208 */ /* 0x000fe20000000000 */
[----:B------:R-:W-:Y:S01]  /*2870*/  FMUL R6, R33, 0.25 ;  /* 0x3e80000021067820 */ /* 0x000fe20000400000 */
[----:B------:R-:W-:Y:S01]  /*2880*/  FSEL R34, R7, R34, P0 ;  /* 0x0000002207227208 */ /* 0x000fe20000000000 */
[----:B------:R-:W-:Y:S01]  /*2890*/  FMUL R7, R26, 0.25 ;  /* 0x3e8000001a077820 */ /* 0x000fe20000400000 */
[----:B------:R-:W-:Y:S01]  /*28a0*/  FSETP.GT.AND P1, PT, |R5|, 8.50705917302346158658e+37, PT ;  /* 0x7e8000000500780b */ /* 0x000fe20003f24200 */
[----:B------:R-:W-:Y:S01]  /*28b0*/  FMUL R35, R36, 0.25 ;  /* 0x3e80000024237820 */ /* 0x000fe20000400000 */
[----:B------:R-:W-:Y:S01]  /*28c0*/  FSEL R20, R9, R30, P0 ;  /* 0x0000001e09147208 */ /* 0x000fe20000000000 */
        /* <DEDUP_REMOVED lines=12> */
[----:B------:R-:W-:Y:S01]  /*2990*/  BAR.SYNC.DEFER_BLOCKING 0x0 ;  /* 0x0000000000007b1d */ /* 0x000fe20000010000 */
[----:B------:R-:W-:-:S02]  /*29a0*/  FSEL R6, R7, R28, P1 ;  /* 0x0000001c07067208 */ /* 0x000fc40000800000 */
[----:B------:R-:W-:Y:S01]  /*29b0*/  FSEL R7, R9, R24, P1 ;  /* 0x0000001809077208 */ /* 0x000fe20000800000 */
[----:B------:R-:W-:Y:S01]  /*29c0*/  FMUL R9, R54, 0.25 ;  /* 0x3e80000036097820 */ /* 0x000fe20000400000 */
[----:B------:R-:W-:Y:S01]  /*29d0*/  MOV R69, R17 ;  /* 0x0000001100457202 */ /* 0x000fe20000000f00 */
[----:B------:R-:W-:Y:S01]  /*29e0*/  FMUL R17, R22, 8388608 ;  /* 0x4b00000016117820 */ /* 0x000fe20000400000 */
[----:B------:R-:W-:Y:S01]  /*29f0*/  FSEL R51, R8, R51, P2 ;  /* 0x0000003308337208 */ /* 0x000fe20001000000 */
[----:B------:R-:W-:Y:S01]  /*2a00*/  FMUL R8, R53, 0.25 ;  /* 0x3e80000035087820 */ /* 0x000fe20000400000 */
[----:B------:R-:W-:Y:S01]  /*2a10*/  FSETP.GT.AND P3, PT, |R69|, 8.50705917302346158658e+37, PT ;  /* 0x7e8000004500780b */ /* 0x000fe20003f64200 */
[----:B------:R-:W-:Y:S01]  /*2a20*/  ULDC.64 UR4, c[0x0][0x270] ;  /* 0x00009c0000047ab9 */ /* 0x000fe20000000a00 */
[----:B------:R-:W-:Y:S01]  /*2a30*/  FSEL R35, R35, R36, P1 ;  /* 0x0000002423237208 */ /* 0x000fe20000800000 */
[----:B------:R-:W-:Y:S01]  /*2a40*/  FMUL R36, R55, 0.25 ;  /* 0x3e80000037247820 */ /* 0x000fe20000400000 */
[----:B------:R-:W-:Y:S01]  /*2a50*/  FSEL R54, R9, R54, P2 ;  /* 0x0000003609367208 */ /* 0x000fe20001000000 */
[----:B------:R-:W-:Y:S01]  /*2a60*/  FMUL R9, R52, 0.25 ;  /* 0x3e80000034097820 */ /* 0x000fe20000400000 */
[----:B------:R-:W-:Y:S01]  /*2a70*/  FSEL R53, R8, R53, P3 ;  /* 0x0000003508357208 */ /* 0x000fe20001800000 */
[----:B------:R-:W-:Y:S01]  /*2a80*/  FMUL R8, R69, 8388608 ;  /* 0x4b00000045087820 */ /* 0x000fe20000400000 */
[----:B------:R-:W-:Y:S01]  /*2a90*/  FSEL R47, R10, R47, P2 ;  /* 0x0000002f0a2f7208 */ /* 0x000fe20001000000 */
[----:B------:R-:W-:Y:S01]  /*2aa0*/  FMUL R10, R43, 0.25 ;  /* 0x3e8000002b0a7820 */ /* 0x000fe20000400000 */
[----:B------:R-:W-:Y:S01]  /*2ab0*/  FSETP.GEU.AND P4, PT, R69, 1.175494350822287508e-38, PT ;  /* 0x008000004500780b */ /* 0x000fe20003f8e000 */
[----:B------:R-:W-:Y:S01]  /*2ac0*/  UIMAD UR4, UR16, UR4, URZ ;  /* 0x00000004100472a4 */ /* 0x000fe2000f8e023f */
[----:B------:R-:W-:-:S02]  /*2ad0*/  FSEL R36, R36, R55, P2 ;  /* 0x0000003724247208 */ /* 0x000fc40001000000 */
[----:B------:R-:W-:Y:S01]  /*2ae0*/  FSEL R55, R9, R52, P3 ;  /* 0x0000003409377208 */ /* 0x000fe20001800000 */
[----:B------:R-:W-:Y:S01]  /*2af0*/  FMUL R9, R48, 0.25 ;  /* 0x3e80000030097820 */ /* 0x000fe20000400000 */
[----:B------:R-:W-:Y:S01]  /*2b00*/  FSEL R50, R13, R50, P2 ;  /* 0x000000320d327208 */ /* 0x000fe20001000000 */
[----:B------:R-:W-:Y:S01]  /*2b10*/  FMUL R13, R46, 0.25 ;  /* 0x3e8000002e0d7820 */ /* 0x000fe20000400000 */
[----:B------:R-:W-:Y:S02]  /*2b20*/  FSEL R8, R8, R69, !P4 ;  /* 0x0000004508087208 */ /* 0x000fe40006000000 */
[----:B------:R-:W-:Y:S01]  /*2b30*/  FSEL R56, R10, R43, P2 ;  /* 0x0000002b0a387208 */ /* 0x000fe20001000000 */
[----:B------:R-:W-:Y:S01]  /*2b40*/  FMUL R10, R49, 0.25 ;  /* 0x3e800000310a7820 */ /* 0x000fe20000400000 */
[----:B------:R-:W-:Y:S01]  /*2b50*/  FSEL R59, R9, R48, P3 ;  /* 0x00000030093b7208 */ /* 0x000fe20001800000 */
[----:B------:R-:W-:Y:S01]  /*2b60*/  VIADD R9, R8, 0xc0cafb0d ;  /* 0xc0cafb0d08097836 */ /* 0x000fe20000000000 */
[----:B------:R-:W-:Y:S01]  /*2b70*/  FSEL R46, R13, R46, P2 ;  /* 0x0000002e0d2e7208 */ /* 0x000fe20001000000 */
[----:B------:R-:W-:Y:S01]  /*2b80*/  FMUL R13, R44, 0.25 ;  /* 0x3e8000002c0d7820 */ /* 0x000fe20000400000 */
[----:B------:R-:W-:-:S02]  /*2b90*/  FSEL R57, R10, R49, P3 ;  /* 0x000000310a397208 */ /* 0x000fc40001800000 */
[----:B------:R-:W-:Y:S02]  /*2ba0*/  SHF.R.U32.HI R10, RZ, 0x1, R2 ;  /* 0x00000001ff0a7819 */ /* 0x000fe40000011602 */
[----:B------:R-:W-:Y:S01]  /*2bb0*/  LOP3.LUT R43, R9, 0xff800000, RZ, 0xc0, !PT ;  /* 0xff800000092b7812 */ /* 0x000fe200078ec0ff */
[----:B------:R-:W-:Y:S01]  /*2bc0*/  FMUL R9, R40, 0.25 ;  /* 0x3e80000028097820 */ /* 0x000fe20000400000 */
[----:B------:R-:W-:Y:S02]  /*2bd0*/  FSEL R63, R13, R44, P3 ;  /* 0x0000002c0d3f7208 */ /* 0x000fe40001800000 */
[----:B------:R-:W-:Y:S02]  /*2be0*/  FSEL R42, R15, R42, P2 ;  /* 0x0000002a0f2a7208 */ /* 0x000fe40001000000 */
[----:B------:R-:W-:Y:S02]  /*2bf0*/  LOP3.LUT R13, R10, 0x4, RZ, 0xc0, !PT ;  /* 0x000000040a0d7812 */ /* 0x000fe400078ec0ff */
[----:B------:R-:W-:Y:S01]  /*2c00*/  FSEL R61, R18, R45, P3 ;  /* 0x0000002d123d7208 */ /* 0x000fe20001800000 */
[----:B------:R-:W-:Y:S01]  /*2c10*/  FMUL R18, R41, 0.25 ;  /* 0x3e80000029127820 */ /* 0x000fe20000400000 */
[----:B------:R-:W-:Y:S01]  /*2c20*/  FSEL R15, RZ, -23, P4 ;  /* 0xc1b80000ff0f7808 */ /* 0x000fe20002000000 */
[----:B------:R-:W-:Y:S01]  /*2c30*/  IMAD.IADD R13, R13, 0x1, R60 ;  /* 0x000000010d0d7824 */ /* 0x000fe200078e023c */
[----:B------:R-:W-:-:S02]  /*2c40*/  I2FP.F32.S32 R10, R43 ;  /* 0x0000002b000a7245 */ /* 0x000fc40000201400 */
[----:B------:R-:W-:Y:S01]  /*2c50*/  FSEL R41, R18, R41, P3 ;  /* 0x0000002912297208 */ /* 0x000fe20001800000 */
[----:B------:R-:W-:Y:S01]  /*2c60*/  FMUL R18, R5, 8388608 ;  /* 0x4b00000005127820 */ /* 0x000fe20000400000 */
[C---:B------:R-:W-:Y:S01]  /*2c70*/  FSETP.GEU.AND P6, PT, R67.reuse, 1.175494350822287508e-38, PT ;  /* 0x008000004300780b */ /* 0x040fe20003fce000 */
[----:B------:R-:W-:Y:S01]  /*2c80*/  FFMA.FTZ R15, R10, 1.1920928955078125e-07, R15 ;  /* 0x340000000a0f7823 */ /* 0x000fe2000001000f */
[----:B------:R-:W-:Y:S01]  /*2c90*/  FMUL R10, R67, 8388608 ;  /* 0x4b000000430a7820 */ /* 0x000fe20000400000 */
[----:B------:R-:W-:Y:S02]  /*2ca0*/  FSETP.GEU.AND P4, PT, R5, 1.175494350822287508e-38, PT ;  /* 0x008000000500780b */ /* 0x000fe40003f8e000 */
[----:B------:R-:W-:Y:S02]  /*2cb0*/  FSETP.GEU.AND P5, PT, R22, 1.175494350822287508e-38, PT ;  /* 0x008000001600780b */ /* 0x000fe40003fae000 */
[----:B------:R-:W-:Y:S02]  /*2cc0*/  FSEL R65, R9, R40, P3 ;  /* 0x0000002809417208 */ /* 0x000fe40001800000 */
[----:B------:R-:W-:-:S02]  /*2cd0*/  FSEL R10, R10, R67, !P6 ;  /* 0x000000430a0a7208 */ /* 0x000fc40007000000 */
[----:B------:R-:W-:Y:S02]  /*2ce0*/  FSEL R28, RZ, -23, P6 ;  /* 0xc1b80000ff1c7808 */ /* 0x000fe40003000000 */
[----:B------:R-:W-:Y:S02]  /*2cf0*/  FSETP.GEU.AND P6, PT, |R22|, 1.175494350822287508e-38, PT ;  /* 0x008000001600780b */ /* 0x000fe40003fce200 */
[----:B------:R-:W-:Y:S02]  /*2d00*/  FSEL R9, R18, R5, !P4 ;  /* 0x0000000512097208 */ /* 0x000fe40006000000 */
[----:B------:R-:W-:Y:S01]  /*2d10*/  FSEL R18, R17, R22, !P5 ;  /* 0x0000001611127208 */ /* 0x000fe20006800000 */
[----:B------:R-:W-:Y:S01]  /*2d20*/  @P0 FMUL R22, R22, 0.25 ;  /* 0x3e80000016160820 */ /* 0x000fe20000400000 */
[C---:B------:R-:W-:Y:S01]  /*2d30*/  FSETP.GEU.AND P0, PT, |R5|.reuse, 1.175494350822287508e-38, PT ;  /* 0x008000000500780b */ /* 0x040fe20003f0e200 */
[----:B------:R-:W-:Y:S01]  /*2d40*/  @P1 FMUL R5, R5, 0.25 ;  /* 0x3e80000005051820 */ /* 0x000fe20000400000 */
[----:B------:R-:W-:Y:S01]  /*2d50*/  FSEL R19, R19, R32, P1 ;  /* 0x0000002013137208 */ /* 0x000fe20000800000 */
[----:B------:R-:W-:Y:S01]  /*2d60*/  VIADD R29, R9, 0xc0cafb0d ;  /* 0xc0cafb0d091d7836 */ /* 0x000fe20000000000 */
[----:B------:R-:W-:-:S02]  /*2d70*/  FSEL R24, RZ, -23, P4 ;  /* 0xc1b80000ff187808 */ /* 0x000fc40002000000 */
[----:B------:R-:W-:Y:S01]  /*2d80*/  FSETP.GEU.AND P1, PT, |R69|, 1.175494350822287508e-38, PT ;  /* 0x008000004500780b */ /* 0x000fe20003f2e200 */
[----:B------:R-:W-:Y:S01]  /*2d90*/  @!P6 FMUL R22, R22, 16777216 ;  /* 0x4b8000001616e820 */ /* 0x000fe20000400000 */
[----:B------:R-:W-:Y:S01]  /*2da0*/  FSETP.GEU.AND P4, PT, |R67|, 1.175494350822287508e-38, PT ;  /* 0x008000004300780b */ /* 0x000fe20003f8e200 */
[----:B------:R-:W-:Y:S01]  /*2db0*/  @P3 FMUL R69, R69, 0.25 ;  /* 0x3e80000045453820 */ /* 0x000fe20000400000 */
[----:B------:R-:W-:Y:S01]  /*2dc0*/  @P2 FMUL R67, R67, 0.25 ;  /* 0x3e80000043432820 */ /* 0x000fe20000400000 */
[----:B------:R-:W-:Y:S01]  /*2dd0*/  IADD3 R17, R10, -0x3f3504f3, RZ ;  /* 0xc0cafb0d0a117810 */ /* 0x000fe20007ffe0ff */
[----:B------:R-:W-:Y:S01]  /*2de0*/  @!P6 FMUL R39, R39, 16777216 ;  /* 0x4b8000002727e820 */ /* 0x000fe20000400000 */
[----:B------:R-:W-:Y:S01]  /*2df0*/  @!P0 FMUL R5, R5, 16777216 ;  /* 0x4b80000005058820 */ /* 0x000fe20000400000 */
[----:B------:R-:W0:Y:S01]  /*2e00*/  MUFU.RCP R22, R22 ;  /* 0x0000001600167308 */ /* 0x000e220000001000 */
[----:B------:R-:W-:Y:S01]  /*2e10*/  IADD3 R32, R18, -0x3f3504f3, RZ ;  /* 0xc0cafb0d12207810 */ /* 0x000fe20007ffe0ff */
[----:B------:R-:W-:Y:S01]  /*2e20*/  @!P6 FMUL R38, R38, 16777216 ;  /* 0x4b8000002626e820 */ /* 0x000fe20000400000 */
[----:B------:R-:W-:Y:S01]  /*2e30*/  LOP3.LUT R45, R17, 0xff800000, RZ, 0xc0, !PT ;  /* 0xff800000112d7812 */ /* 0x000fe200078ec0ff */
[----:B------:R-:W-:Y:S01]  /*2e40*/  @!P6 FMUL R23, R23, 16777216 ;  /* 0x4b8000001717e820 */ /* 0x000fe20000400000 */
[----:B------:R-:W-:Y:S01]  /*2e50*/  @!P1 FMUL R69, R69, 16777216 ;  /* 0x4b80000045459820 */ /* 0x000fe20000400000 */
[----:B------:R-:W-:Y:S01]  /*2e60*/  LOP3.LUT R30, R29, 0xff800000, RZ, 0xc0, !PT ;  /* 0xff8000001d1e7812 */ /* 0x000fe200078ec0ff */
[----:B------:R-:W-:Y:S01]  /*2e70*/  @!P4 FMUL R67, R67, 16777216 ;  /* 0x4b8000004343c820 */ /* 0x000fe20000400000 */
[----:B------:R-:W1:Y:S01]  /*2e80*/  MUFU.RCP R40, R5 ;  /* 0x0000000500287308 */ /* 0x000e620000001000 */
[----:B------:R-:W-:Y:S01]  /*2e90*/  LOP3.LUT R49, R32, 0xff800000, RZ, 0xc0, !PT ;  /* 0xff80000020317812 */ /* 0x000fe200078ec0ff */
[----:B------:R-:W-:Y:S01]  /*2ea0*/  @!P6 FMUL R34, R34, 16777216 ;  /* 0x4b8000002222e820 */ /* 0x000fe20000400000 */
[----:B------:R-:W-:Y:S01]  /*2eb0*/  I2FP.F32.S32 R17, R45 ;  /* 0x0000002d00117245 */ /* 0x000fe20000201400 */
[----:B------:R-:W-:Y:S01]  /*2ec0*/  @!P6 FMUL R11, R11, 16777216 ;  /* 0x4b8000000b0be820 */ /* 0x000fe20000400000 */
[----:B------:R-:W-:Y:S01]  /*2ed0*/  I2FP.F32.S32 R29, R30 ;  /* 0x0000001e001d7245 */ /* 0x000fe20000201400 */
[----:B------:R-:W-:Y:S01]  /*2ee0*/  @!P6 FMUL R20, R20, 16777216 ;  /* 0x4b8000001414e820 */ /* 0x000fe20000400000 */
[----:B------:R-:W-:Y:S01]  /*2ef0*/  FSEL R32, RZ, -23, P5 ;  /* 0xc1b80000ff207808 */ /* 0x000fe20002800000 */
[----:B------:R-:W2:Y:S01]  /*2f00*/  MUFU.RCP R48, R69 ;  /* 0x0000004500307308 */ /* 0x000ea20000001000 */
[----:B------:R-:W-:Y:S01]  /*2f10*/  I2FP.F32.S32 R33, R49 ;  /* 0x0000003100217245 */ /* 0x000fe20000201400 */
[----:B------:R-:W-:Y:S01]  /*2f20*/  FFMA.FTZ R28, R17, 1.1920928955078125e-07, R28 ;  /* 0x34000000111c7823 */ /* 0x000fe2000001001c */
[----:B------:R-:W-:Y:S01]  /*2f30*/  @!P6 FMUL R27, R27, 16777216 ;  /* 0x4b8000001b1be820 */ /* 0x000fe20000400000 */
[----:B------:R-:W-:Y:S01]  /*2f40*/  @!P6 FMUL R26, R26, 16777216 ;  /* 0x4b8000001a1ae820 */ /* 0x000fe20000400000 */
[----:B------:R-:W-:Y:S01]  /*2f50*/  FFMA.FTZ R17, R29, 1.1920928955078125e-07, R24 ;  /* 0x340000001d117823 */ /* 0x000fe20000010018 */
[----:B------:R-:W-:Y:S01]  /*2f60*/  @!P0 FMUL R4, R4, 16777216 ;  /* 0x4b80000004048820 */ /* 0x000fe20000400000 */
[----:B------:R-:W-:Y:S01]  /*2f70*/  @!P0 FMUL R6, R6, 16777216 ;  /* 0x4b80000006068820 */ /* 0x000fe20000400000 */
[----:B------:R-:W3:Y:S01]  /*2f80*/  MUFU.RCP R5, R67 ;  /* 0x0000004300057308 */ /* 0x000ee20000001000 */
[----:B------:R-:W-:Y:S01]  /*2f90*/  FFMA.FTZ R29, R33, 1.1920928955078125e-07, R32 ;  /* 0x34000000211d7823 */ /* 0x000fe20000010020 */
[----:B------:R-:W-:Y:S01]  /*2fa0*/  @!P0 FMUL R25, R25, 16777216 ;  /* 0x4b80000019198820 */ /* 0x000fe20000400000 */
[----:B------:R-:W-:Y:S01]  /*2fb0*/  @!P0 FMUL R7, R7, 16777216 ;  /* 0x4b80000007078820 */ /* 0x000fe20000400000 */
[----:B------:R-:W-:Y:S01]  /*2fc0*/  @!P1 FMUL R41, R41, 16777216 ;  /* 0x4b80000029299820 */ /* 0x000fe20000400000 */
[C---:B0-----:R-:W-:Y:S01]  /*2fd0*/  FMUL R32, R22.reuse, R39 ;  /* 0x0000002716207220 */ /* 0x041fe20000400000 */
[----:B------:R-:W-:Y:S01]  /*2fe0*/  FMUL R33, R22, R38 ;  /* 0x0000002616217220 */ /* 0x000fe20000400000 */
[----:B------:R-:W-:Y:S01]  /*2ff0*/  @!P4 FMUL R56, R56, 16777216 ;  /* 0x4b8000003838c820 */ /* 0x000fe20000400000 */
[----:B------:R-:W-:Y:S01]  /*3000*/  @!P4 FMUL R42, R42, 16777216 ;  /* 0x4b8000002a2ac820 */ /* 0x000fe20000400000 */
[----:B------:R-:W-:Y:S01]  /*3010*/  @!P1 FMUL R65, R65, 16777216 ;  /* 0x4b80000041419820 */ /* 0x000fe20000400000 */
[C---:B------:R-:W-:Y:S01]  /*3020*/  FMUL R23, R22.reuse, R23 ;  /* 0x0000001716177220 */ /* 0x040fe20000400000 */
[C---:B------:R-:W-:Y:S01]  /*3030*/  FMUL R24, R22.reuse, R34 ;  /* 0x0000002216187220 */ /* 0x040fe20000400000 */
[C---:B------:R-:W-:Y:S01]  /*3040*/  FMUL R11, R22.reuse, R11 ;  /* 0x0000000b160b7220 */ /* 0x040fe20000400000 */
[C---:B------:R-:W-:Y:S01]  /*3050*/  FMUL R20, R22.reuse, R20 ;  /* 0x0000001416147220 */ /* 0x040fe20000400000 */
[C---:B------:R-:W-:Y:S01]  /*3060*/  FMUL R38, R22.reuse, R27 ;  /* 0x0000001b16267220 */ /* 0x040fe20000400000 */
[----:B------:R-:W-:Y:S01]  /*3070*/  FMUL R39, R22, R26 ;  /* 0x0000001a16277220 */ /* 0x000fe20000400000 */
[C---:B-1----:R-:W-:Y:S01]  /*3080*/  FMUL R22, R40.reuse, R4 ;  /* 0x0000000428167220 */ /* 0x042fe20000400000 */
[C---:B------:R-:W-:Y:S01]  /*3090*/  FMUL R26, R40.reuse, R6 ;  /* 0x00000006281a7220 */ /* 0x040fe20000400000 */
[----:B------:R-:W-:Y:S01]  /*30a0*/  @!P0 FMUL R37, R37, 16777216 ;  /* 0x4b80000025258820 */ /* 0x000fe20000400000 */
[----:B------:R-:W-:Y:S01]  /*30b0*/  @!P0 FMUL R35, R35, 16777216 ;  /* 0x4b80000023238820 */ /* 0x000fe20000400000 */
[----:B------:R-:W-:Y:S01]  /*30c0*/  @!P0 FMUL R19, R19, 16777216 ;  /* 0x4b80000013138820 */ /* 0x000fe20000400000 */
[----:B------:R-:W-:Y:S01]  /*30d0*/  @!P0 FMUL R21, R21, 16777216 ;  /* 0x4b80000015158820 */ /* 0x000fe20000400000 */
[C---:B------:R-:W-:Y:S01]  /*30e0*/  FMUL R6, R40.reuse, R25 ;  /* 0x0000001928067220 */ /* 0x040fe20000400000 */
[----:B------:R-:W-:Y:S01]  /*30f0*/  FMUL R7, R40, R7 ;  /* 0x0000000728077220 */ /* 0x000fe20000400000 */
[----:B--2---:R-:W-:Y:S01]  /*3100*/  FMUL R4, R48, R41 ;  /* 0x0000002930047220 */ /* 0x004fe20000400000 */
[----:B------:R-:W-:Y:S01]  /*3110*/  @!P4 FMUL R36, R36, 16777216 ;  /* 0x4b8000002424c820 */ /* 0x000fe20000400000 */
[----:B------:R-:W-:Y:S01]  /*3120*/  @!P4 FMUL R54, R54, 16777216 ;  /* 0x4b8000003636c820 */ /* 0x000fe20000400000 */
[----:B------:R-:W-:Y:S01]  /*3130*/  @!P4 FMUL R51, R51, 16777216 ;  /* 0x4b8000003333c820 */ /* 0x000fe20000400000 */
[----:B------:R-:W-:Y:S01]  /*3140*/  @!P4 FMUL R50, R50, 16777216 ;  /* 0x4b8000003232c820 */ /* 0x000fe20000400000 */
[----:B------:R-:W-:Y:S01]  /*3150*/  @!P4 FMUL R47, R47, 16777216 ;  /* 0x4b8000002f2fc820 */ /* 0x000fe20000400000 */
[----:B------:R-:W-:Y:S01]  /*3160*/  @!P4 FMUL R46, R46, 16777216 ;  /* 0x4b8000002e2ec820 */ /* 0x000fe20000400000 */
[C---:B---3--:R-:W-:Y:S01]  /*3170*/  FMUL R56, R5.reuse, R56 ;  /* 0x0000003805387220 */ /* 0x048fe20000400000 */
[----:B------:R-:W-:Y:S01]  /*3180*/  FMUL R65, R48, R65 ;  /* 0x0000004130417220 */ /* 0x000fe20000400000 */
[----:B------:R-:W-:Y:S01]  /*3190*/  FMUL R41, R5, R42 ;  /* 0x0000002a05297220 */ /* 0x000fe20000400000 */
[----:B------:R-:W-:Y:S01]  /*31a0*/  LOP3.LUT R31, R2, 0xe0, RZ, 0xc0, !PT ;  /* 0x000000e0021f7812 */ /* 0x000fe200078ec0ff */
[C---:B------:R-:W-:Y:S01]  /*31b0*/  FMUL R34, R40.reuse, R37 ;  /* 0x0000002528227220 */ /* 0x040fe20000400000 */
[----:B------:R-:W-:Y:S01]  /*31c0*/  IADD3 R30, R9, -R30, RZ ;  /* 0x8000001e091e7210 */ /* 0x000fe20007ffe0ff */
[C---:B------:R-:W-:Y:S01]  /*31d0*/  FMUL R35, R40.reuse, R35 ;  /* 0x0000002328237220 */ /* 0x040fe20000400000 */
[C---:B------:R-:W-:Y:S01]  /*31e0*/  FMUL R19, R40.reuse, R19 ;  /* 0x0000001328137220 */ /* 0x040fe20000400000 */
[----:B------:R-:W-:Y:S01]  /*31f0*/  FMUL R21, R40, R21 ;  /* 0x0000001528157220 */ /* 0x000fe20000400000 */
[C---:B------:R-:W-:Y:S01]  /*3200*/  FMUL R36, R5.reuse, R36 ;  /* 0x0000002405247220 */ /* 0x040fe20000400000 */
[C---:B------:R-:W-:Y:S01]  /*3210*/  FMUL R37, R5.reuse, R54 ;  /* 0x0000003605257220 */ /* 0x040fe20000400000 */
[C---:B------:R-:W-:Y:S01]  /*3220*/  FMUL R25, R5.reuse, R51 ;  /* 0x0000003305197220 */ /* 0x040fe20000400000 */
[C---:B------:R-:W-:Y:S01]  /*3230*/  FMUL R40, R5.reuse, R50 ;  /* 0x0000003205287220 */ /* 0x040fe20000400000 */
[C---:B------:R-:W-:Y:S01]  /*3240*/  FMUL R27, R5.reuse, R47 ;  /* 0x0000002f051b7220 */ /* 0x040fe20000400000 */
[----:B------:R-:W-:Y:S01]  /*3250*/  FMUL R42, R5, R46 ;  /* 0x0000002e052a7220 */ /* 0x000fe20000400000 */
[----:B------:R-:W-:Y:S01]  /*3260*/  F2FP.F16.F32.PACK_AB R6, R6, R7 ;  /* 0x000000070606723e */ /* 0x000fe200000000ff */
[----:B------:R-:W-:Y:S01]  /*3270*/  IMAD.MOV.U32 R46, RZ, RZ, 0x3dc6b27f ;  /* 0x3dc6b27fff2e7424 */ /* 0x000fe200078e00ff */
[----:B------:R-:W-:Y:S01]  /*3280*/  LEA R31, R31, R58, 0x3 ;  /* 0x0000003a1f1f7211 */ /* 0x000fe200078e18ff */
[----:B------:R-:W-:Y:S01]  /*3290*/  FADD R30, R30, -1 ;  /* 0xbf8000001e1e7421 */ /* 0x000fe20000000000 */
[----:B------:R-:W-:Y:S01]  /*32a0*/  F2FP.F16.F32.PACK_AB R4, R4, R65 ;  /* 0x000000410404723e */ /* 0x000fe200000000ff */
[----:B------:R-:W-:Y:S01]  /*32b0*/  IMAD.IADD R45, R10, 0x1, -R45 ;  /* 0x000000010a2d7824 */ /* 0x000fe200078e0a2d */
[----:B------:R-:W-:Y:S01]  /*32c0*/  F2FP.F16.F32.PACK_AB R5, R56, R41 ;  /* 0x000000293805723e */ /* 0x000fe200000000ff */
[----:B------:R-:W-:Y:S01]  /*32d0*/  IMAD.IADD R49, R18, 0x1, -R49 ;  /* 0x0000000112317824 */ /* 0x000fe200078e0a31 */
[----:B------:R-:W-:Y:S01]  /*32e0*/  F2FP.F16.F32.PACK_AB R7, R38, R39 ;  /* 0x000000272607723e */ /* 0x000fe200000000ff */
[----:B------:R-:W-:Y:S01]  /*32f0*/  FADD R45, R45, -1 ;  /* 0xbf8000002d2d7421 */ /* 0x000fe20000000000 */
[C---:B------:R-:W-:Y:S01]  /*3300*/  IADD3 R43, R8.reuse, -R43, RZ ;  /* 0x8000002b082b7210 */ /* 0x040fe20007ffe0ff */
[----:B------:R-:W-:Y:S01]  /*3310*/  FADD R49, R49, -1 ;  /* 0xbf80000031317421 */ /* 0x000fe20000000000 */
[----:B------:R-:W-:Y:S01]  /*3320*/  @!P1 FMUL R53, R53, 16777216 ;  /* 0x4b80000035359820 */ /* 0x000fe20000400000 */
[----:B------:R0:W-:Y:S01]  /*3330*/  STSM.16.M88.4 [R31], R4 ;  /* 0x000000041f007844 */ /* 0x0001e20000000200 */
[----:B------:R-:W-:Y:S01]  /*3340*/  @!P1 FMUL R55, R55, 16777216 ;  /* 0x4b80000037379820 */ /* 0x000fe20000400000 */
[----:B------:R-:W-:Y:S01]  /*3350*/  FADD R43, R43, -1 ;  /* 0xbf8000002b2b7421 */ /* 0x000fe20000000000 */
[----:B------:R-:W-:Y:S01]  /*3360*/  @!P1 FMUL R57, R57, 16777216 ;  /* 0x4b80000039399820 */ /* 0x000fe20000400000 */
[----:B------:R-:W-:Y:S01]  /*3370*/  @!P1 FMUL R59, R59, 16777216 ;  /* 0x4b8000003b3b9820 */ /* 0x000fe20000400000 */
[----:B------:R-:W-:Y:S01]  /*3380*/  @!P1 FMUL R61, R61, 16777216 ;  /* 0x4b8000003d3d9820 */ /* 0x000fe20000400000 */
[----:B------:R-:W-:Y:S01]  /*3390*/  @!P1 FMUL R63, R63, 16777216 ;  /* 0x4b8000003f3f9820 */ /* 0x000fe20000400000 */
[----:B------:R-:W-:Y:S01]  /*33a0*/  ISETP.GE.U32.AND P0, PT, R8, 0x7f800000, PT ;  /* 0x7f8000000800780c */ /* 0x000fe20003f06070 */
[----:B------:R-:W-:Y:S01]  /*33b0*/  FMUL R39, R48, R53 ;  /* 0x0000003530277220 */ /* 0x000fe20000400000 */
[----:B------:R-:W-:Y:S01]  /*33c0*/  ISETP.GE.U32.AND P1, PT, R10, 0x7f800000, PT ;  /* 0x7f8000000a00780c */ /* 0x000fe20003f26070 */
[C---:B------:R-:W-:Y:S01]  /*33d0*/  FMUL R38, R48.reuse, R55 ;  /* 0x0000003730267220 */ /* 0x040fe20000400000 */
[----:B------:R-:W-:Y:S01]  /*33e0*/  ISETP.GE.U32.AND P4, PT, R9, 0x7f800000, PT ;  /* 0x7f8000000900780c */ /* 0x000fe20003f86070 */
[C---:B------:R-:W-:Y:S01]  /*33f0*/  FMUL R41, R48.reuse, R57 ;  /* 0x0000003930297220 */ /* 0x040fe20000400000 */
[C---:B------:R-:W-:Y:S01]  /*3400*/  FMUL R44, R48.reuse, R59 ;  /* 0x0000003b302c7220 */ /* 0x040fe20000400000 */
[C---:B------:R-:W-:Y:S01]  /*3410*/  FMUL R61, R48.reuse, R61 ;  /* 0x0000003d303d7220 */ /* 0x040fe20000400000 */
[----:B------:R-:W-:Y:S01]  /*3420*/  FMUL R48, R48, R63 ;  /* 0x0000003f30307220 */ /* 0x000fe20000400000 */
[CC--:B0-----:R-:W-:Y:S01]  /*3430*/  FFMA.FTZ R5, R30.reuse, R46.reuse, -0.16845393180847167969 ;  /* 0xbe2c7f301e057423 */ /* 0x0c1fe2000001002e */
[-C--:B------:R-:W-:Y:S01]  /*3440*/  FFMA.FTZ R4, R43, R46.reuse, -0.16845393180847167969 ;  /* 0xbe2c7f302b047423 */ /* 0x080fe2000001002e */
[-C--:B------:R-:W-:Y:S01]  /*3450*/  FFMA.FTZ R6, R45, R46.reuse, -0.16845393180847167969 ;  /* 0xbe2c7f302d067423 */ /* 0x080fe2000001002e */
[----:B------:R-:W-:Y:S01]  /*3460*/  FFMA.FTZ R46, R49, R46, -0.16845393180847167969 ;  /* 0xbe2c7f30312e7423 */ /* 0x000fe2000001002e */
[C---:B------:R-:W-:Y:S01]  /*3470*/  FFMA.FTZ R5, R30.reuse, R5, 0.1716887056827545166 ;  /* 0x3e2fcf2a1e057423 */ /* 0x040fe20000010005 */
[----:B------:R-:W-:Y:S01]  /*3480*/  FFMA.FTZ R4, R43, R4, 0.1716887056827545166 ;  /* 0x3e2fcf2a2b047423 */ /* 0x000fe20000010004 */
[----:B------:R-:W-:Y:S01]  /*3490*/  FFMA.FTZ R6, R45, R6, 0.1716887056827545166 ;  /* 0x3e2fcf2a2d067423 */ /* 0x000fe20000010006 */
[----:B------:R-:W-:Y:S01]  /*34a0*/  FFMA.FTZ R46, R49, R46, 0.1716887056827545166 ;  /* 0x3e2fcf2a312e7423 */ /* 0x000fe2000001002e */
[C---:B------:R-:W-:Y:S01]  /*34b0*/  FFMA.FTZ R5, R30.reuse, R5, -0.17900948226451873779 ;  /* 0xbe374e431e057423 */ /* 0x040fe20000010005 */
[----:B------:R-:W-:Y:S01]  /*34c0*/  FFMA.FTZ R4, R43, R4, -0.17900948226451873779 ;  /* 0xbe374e432b047423 */ /* 0x000fe20000010004 */
[----:B------:R-:W-:Y:S01]  /*34d0*/  FFMA.FTZ R6, R45, R6, -0.17900948226451873779 ;  /* 0xbe374e432d067423 */ /* 0x000fe20000010006 */
[----:B------:R-:W-:Y:S01]  /*34e0*/  FFMA.FTZ R46, R49, R46, -0.17900948226451873779 ;  /* 0xbe374e43312e7423 */ /* 0x000fe2000001002e */
[C---:B------:R-:W-:Y:S01]  /*34f0*/  FFMA.FTZ R5, R30.reuse, R5, 0.20512372255325317383 ;  /* 0x3e520bf41e057423 */ /* 0x040fe20000010005 */
[----:B------:R-:W-:Y:S01]  /*3500*/  FFMA.FTZ R4, R43, R4, 0.20512372255325317383 ;  /* 0x3e520bf42b047423 */ /* 0x000fe20000010004 */
[----:B------:R-:W-:Y:S01]  /*3510*/  FFMA.FTZ R6, R45, R6, 0.20512372255325317383 ;  /* 0x3e520bf42d067423 */ /* 0x000fe20000010006 */
[----:B------:R-:W-:Y:S01]  /*3520*/  FFMA.FTZ R46, R49, R46, 0.20512372255325317383 ;  /* 0x3e520bf4312e7423 */ /* 0x000fe2000001002e */
[C---:B------:R-:W-:Y:S01]  /*3530*/  FFMA.FTZ R5, R30.reuse, R5, -0.24046532809734344482 ;  /* 0xbe763c8b1e057423 */ /* 0x040fe20000010005 */
[----:B------:R-:W-:Y:S01]  /*3540*/  FFMA.FTZ R4, R43, R4, -0.24046532809734344482 ;  /* 0xbe763c8b2b047423 */ /* 0x000fe20000010004 */
[----:B------:R-:W-:Y:S01]  /*3550*/  FFMA.FTZ R6, R45, R6, -0.24046532809734344482 ;  /* 0xbe763c8b2d067423 */ /* 0x000fe20000010006 */
[----:B------:R-:W-:Y:S01]  /*3560*/  FFMA.FTZ R46, R49, R46, -0.24046532809734344482 ;  /* 0xbe763c8b312e7423 */ /* 0x000fe2000001002e */
[C---:B------:R-:W-:Y:S01]  /*3570*/  FFMA.FTZ R5, R30.reuse, R5, 0.28857114911079406738 ;  /* 0x3e93bf991e057423 */ /* 0x040fe20000010005 */
[----:B------:R-:W-:Y:S01]  /*3580*/  FFMA.FTZ R4, R43, R4, 0.28857114911079406738 ;  /* 0x3e93bf992b047423 */ /* 0x000fe20000010004 */
[----:B------:R-:W-:Y:S01]  /*3590*/  FFMA.FTZ R6, R45, R6, 0.28857114911079406738 ;  /* 0x3e93bf992d067423 */ /* 0x000fe20000010006 */
[----:B------:R-:W-:Y:S01]  /*35a0*/  FFMA.FTZ R46, R49, R46, 0.28857114911079406738 ;  /* 0x3e93bf99312e7423 */ /* 0x000fe2000001002e */
[----:B------:R-:W-:Y:S01]  /*35b0*/  FFMA.FTZ R5, R30, R5, -0.36067417263984680176 ;  /* 0xbeb8aa491e057423 */ /* 0x000fe20000010005 */
[----:B------:R-:W-:Y:S01]  /*35c0*/  FFMA.FTZ R4, R43, R4, -0.36067417263984680176 ;  /* 0xbeb8aa492b047423 */ /* 0x000fe20000010004 */
[----:B------:R-:W-:Y:S01]  /*35d0*/  FFMA.FTZ R6, R45, R6, -0.36067417263984680176 ;  /* 0xbeb8aa492d067423 */ /* 0x000fe20000010006 */
[----:B------:R-:W-:-:S02]  /*35e0*/  @P1 IMAD.MOV.U32 R7, RZ, RZ, 0x7f800000 ;  /* 0x7f800000ff071424 */ /* 0x000fc400078e00ff */
[C---:B------:R-:W-:Y:S01]  /*35f0*/  FFMA.FTZ R5, R30.reuse, R5, 0.48089820146560668945 ;  /* 0x3ef6384a1e057423 */ /* 0x040fe20000010005 */
[----:B------:R-:W-:Y:S01]  /*3600*/  FFMA.FTZ R4, R43, R4, 0.48089820146560668945 ;  /* 0x3ef6384a2b047423 */ /* 0x000fe20000010004 */
[----:B------:R-:W-:Y:S01]  /*3610*/  FFMA.FTZ R6, R45, R6, 0.48089820146560668945 ;  /* 0x3ef6384a2d067423 */ /* 0x000fe20000010006 */
[----:B------:R-:W-:Y:S01]  /*3620*/  FFMA.FTZ R46, R49, R46, -0.36067417263984680176 ;  /* 0xbeb8aa49312e7423 */ /* 0x000fe2000001002e */
[C---:B------:R-:W-:Y:S01]  /*3630*/  FFMA.FTZ R5, R30.reuse, R5, -0.72134751081466674805 ;  /* 0xbf38aa3b1e057423 */ /* 0x040fe20000010005 */
[----:B------:R-:W-:Y:S01]  /*3640*/  FFMA.FTZ R4, R43, R4, -0.72134751081466674805 ;  /* 0xbf38aa3b2b047423 */ /* 0x000fe20000010004 */
[----:B------:R-:W-:Y:S01]  /*3650*/  FFMA.FTZ R6, R45, R6, -0.72134751081466674805 ;  /* 0xbf38aa3b2d067423 */ /* 0x000fe20000010006 */
[----:B------:R-:W-:Y:S01]  /*3660*/  FFMA.FTZ R46, R49, R46, 0.48089820146560668945 ;  /* 0x3ef6384a312e7423 */ /* 0x000fe2000001002e */
[C---:B------:R-:W-:Y:S01]  /*3670*/  FMUL R5, R30.reuse, R5 ;  /* 0x000000051e057220 */ /* 0x040fe20000400000 */
[----:B------:R-:W-:Y:S01]  /*3680*/  FMUL R4, R43, R4 ;  /* 0x000000042b047220 */ /* 0x000fe20000400000 */
[----:B------:R-:W-:Y:S01]  /*3690*/  FMUL R6, R45, R6 ;  /* 0x000000062d067220 */ /* 0x000fe20000400000 */
[----:B------:R-:W-:Y:S01]  /*36a0*/  FFMA.FTZ R46, R49, R46, -0.72134751081466674805 ;  /* 0xbf38aa3b312e7423 */ /* 0x000fe2000001002e */
[C---:B------:R-:W-:Y:S01]  /*36b0*/  FMUL R5, R30.reuse, R5 ;  /* 0x000000051e057220 */ /* 0x040fe20000400000 */
[----:B------:R-:W-:Y:S01]  /*36c0*/  FMUL R4, R43, R4 ;  /* 0x000000042b047220 */ /* 0x000fe20000400000 */
[----:B------:R-:W-:Y:S01]  /*36d0*/  FMUL R6, R45, R6 ;  /* 0x000000062d067220 */ /* 0x000fe20000400000 */
[----:B------:R-:W-:Y:S01]  /*36e0*/  FMUL R46, R49, R46 ;  /* 0x0000002e312e7220 */ /* 0x000fe20000400000 */
[----:B------:R-:W-:Y:S01]  /*36f0*/  FFMA.FTZ R30, R30, 1.4426950216293334961, R5 ;  /* 0x3fb8aa3b1e1e7823 */ /* 0x000fe20000010005 */
[----:B------:R-:W-:Y:S01]  /*3700*/  FFMA.FTZ R4, R43, 1.4426950216293334961, R4 ;  /* 0x3fb8aa3b2b047823 */ /* 0x000fe20000010004 */
[----:B------:R-:W-:Y:S01]  /*3710*/  FFMA.FTZ R45, R45, 1.4426950216293334961, R6 ;  /* 0x3fb8aa3b2d2d7823 */ /* 0x000fe20000010006 */
[----:B------:R-:W-:Y:S01]  /*3720*/  @P0 MOV R5, 0x7f800000 ;  /* 0x7f80000000050802 */ /* 0x000fe20000000f00 */
[----:B------:R-:W-:Y:S01]  /*3730*/  FADD R17, R17, R30 ;  /* 0x0000001e11117221 */ /* 0x000fe20000000000 */
[----:B------:R-:W-:Y:S01]  /*3740*/  LOP3.LUT R30, R2, 0xff, RZ, 0xc0, !PT ;  /* 0x000000ff021e7812 */ /* 0x000fe200078ec0ff */
[----:B------:R-:W-:Y:S01]  /*3750*/  FADD R15, R15, R4 ;  /* 0x000000040f0f7221 */ /* 0x000fe20000000000 */
[----:B------:R-:W-:Y:S01]  /*3760*/  @P4 MOV R4, 0x7f800000 ;  /* 0x7f80000000044802 */ /* 0x000fe20000000f00 */
[----:B------:R-:W-:Y:S01]  /*3770*/  FADD R28, R28, R45 ;  /* 0x0000002d1c1c7221 */ /* 0x000fe20000000000 */
[----:B------:R-:W-:Y:S01]  /*3780*/  LEA R30, R30, UR17, 0x4 ;  /* 0x000000111e1e7c11 */ /* 0x000fe2000f8e20ff */
[----:B------:R-:W-:Y:S01]  /*3790*/  @P0 FFMA.FTZ R15, R8, R5, +INF ;  /* 0x7f800000080f0423 */ /* 0x000fe20000010005 */
[----:B------:R-:W-:Y:S01]  /*37a0*/  @P1 FFMA.FTZ R28, R10, R7, +INF ;  /* 0x7f8000000a1c1423 */ /* 0x000fe20000010007 */
[----:B------:R-:W-:Y:S01]  /*37b0*/  @P4 FFMA.FTZ R17, R9, R4, +INF ;  /* 0x7f80000009114423 */ /* 0x000fe20000010004 */
[----:B------:R-:W-:Y:S01]  /*37c0*/  BAR.SYNC.DEFER_BLOCKING 0x0 ;  /* 0x0000000000007b1d */ /* 0x000fe20000010000 */
[C---:B------:R-:W-:Y:S01]  /*37d0*/  FMUL R46, R49.reuse, R46 ;  /* 0x0000002e312e7220 */ /* 0x040fe20000400000 */
[----:B------:R-:W-:Y:S01]  /*37e0*/  FSETP.NEU.AND P3, PT, R8, RZ, PT ;  /* 0x000000ff0800720b */ /* 0x000fe20003f6d000 */
[----:B------:R-:W-:Y:S01]  /*37f0*/  IMAD R43, R0, UR5, RZ ;  /* 0x00000005002b7c24 */ /* 0x000fe2000f8e02ff */
[----:B------:R-:W-:Y:S01]  /*3800*/  FSETP.NEU.AND P2, PT, R10, RZ, PT ;  /* 0x000000ff0a00720b */ /* 0x000fe20003f4d000 */
[----:B------:R-:W-:Y:S01]  /*3810*/  FFMA.FTZ R46, R49, 1.4426950216293334961, R46 ;  /* 0x3fb8aa3b312e7823 */ /* 0x000fe2000001002e */
[----:B------:R-:W-:Y:S01]  /*3820*/  FSETP.NEU.AND P1, PT, R9, RZ, PT ;  /* 0x000000ff0900720b */ /* 0x000fe20003f2d000 */
[----:B------:R-:W-:Y:S01]  /*3830*/  USHF.L.U32 UR5, UR4, 0x1, URZ ;  /* 0x0000000104057899 */ /* 0x000fe2000800063f */
[----:B------:R-:W-:Y:S01]  /*3840*/  F2FP.F16.F32.PACK_AB R8, R61, R48 ;  /* 0x000000303d08723e */ /* 0x000fe200000000ff */
[----:B------:R-:W-:Y:S01]  /*3850*/  FADD R29, R29, R46 ;  /* 0x0000002e1d1d7221 */ /* 0x000fe20000000000 */
[----:B------:R-:W-:Y:S01]  /*3860*/  F2FP.F16.F32.PACK_AB R9, R27, R42 ;  /* 0x0000002a1b09723e */ /* 0x000fe200000000ff */
[----:B------:R-:W0:Y:S01]  /*3870*/  LDC.64 R46, c[0x0][0x228] ;  /* 0x00008a00ff2e7b82 */ /* 0x000e220000000a00 */
[----:B------:R-:W-:-:S02]  /*3880*/  F2FP.F16.F32.PACK_AB R10, R21, R26 ;  /* 0x0000001a150a723e */ /* 0x000fc400000000ff */
[----:B------:R-:W-:Y:S02]  /*3890*/  F2FP.F16.F32.PACK_AB R11, R11, R20 ;  /* 0x000000140b0b723e */ /* 0x000fe400000000ff */
[C---:B------:R-:W-:Y:S02]  /*38a0*/  ISETP.GE.U32.AND P5, PT, R18.reuse, 0x7f800000, PT ;  /* 0x7f8000001200780c */ /* 0x040fe40003fa6070 */
[----:B------:R-:W-:Y:S01]  /*38b0*/  SHF.L.U32 R21, R43, 0x1, RZ ;  /* 0x000000012b157819 */ /* 0x000fe200000006ff */
[----:B------:R-:W1:Y:S01]  /*38c0*/  LDC R59, c[0x0][0x278] ;  /* 0x00009e00ff3b7b82 */ /* 0x000e620000000800 */
[----:B------:R-:W-:Y:S02]  /*38d0*/  FSETP.NEU.AND P0, PT, R18, RZ, PT ;  /* 0x000000ff1200720b */ /* 0x000fe40003f0d000 */
[----:B------:R-:W-:Y:S01]  /*38e0*/  F2FP.F16.F32.PACK_AB R23, R23, R24 ;  /* 0x000000181717723e */ /* 0x000fe200000000ff */
[----:B------:R-:W2:Y:S01]  /*38f0*/  LDS.128 R4, [R30] ;  /* 0x000000001e047984 */ /* 0x000ea20000000c00 */
[----:B------:R-:W-:-:S02]  /*3900*/  F2FP.F16.F32.PACK_AB R20, R41, R44 ;  /* 0x0000002c2914723e */ /* 0x000fc400000000ff */
[----:B------:R-:W-:Y:S01]  /*3910*/  F2FP.F16.F32.PACK_AB R22, R22, R19 ;  /* 0x000000131616723e */ /* 0x000fe200000000ff */
[----:B------:R-:W-:Y:S02]  /*3920*/  BAR.SYNC.DEFER_BLOCKING 0x0 ;  /* 0x0000000000007b1d */ /* 0x000fe40000010000 */
[----:B------:R-:W-:Y:S01]  /*3930*/  @P5 IMAD.MOV.U32 R27, RZ, RZ, 0x7f800000 ;  /* 0x7f800000ff1b5424 */ /* 0x000fe200078e00ff */
[----:B------:R-:W-:Y:S02]  /*3940*/  F2FP.F16.F32.PACK_AB R44, R39, R38 ;  /* 0x00000026272c723e */ /* 0x000fe400000000ff */
[----:B------:R-:W-:Y:S01]  /*3950*/  F2FP.F16.F32.PACK_AB R45, R36, R37 ;  /* 0x00000025242d723e */ /* 0x000fe200000000ff */
[----:B------:R-:W-:Y:S01]  /*3960*/  @P5 FFMA.FTZ R29, R18, R27, +INF ;  /* 0x7f800000121d5423 */ /* 0x000fe2000001001b */
[----:B------:R-:W-:Y:S02]  /*3970*/  FSEL R15, R15, -INF , P3 ;  /* 0xff8000000f0f7808 */ /* 0x000fe40001800000 */
[----:B0-----:R-:W-:Y:S01]  /*3980*/  IADD3 R18, P4, P5, R21, UR5, R46 ;  /* 0x0000000515127c10 */ /* 0x001fe2000fd9e02e */
[----:B------:R-:W-:Y:S01]  /*3990*/  UIMAD.WIDE UR4, UR4, 0x2, URZ ;  /* 0x00000002040478a5 */ /* 0x000fe2000f8e023f */
[----:B------:R-:W-:Y:S01]  /*39a0*/  F2FP.F16.F32.PACK_AB R21, R25, R40 ;  /* 0x000000281915723e */ /* 0x000fe200000000ff */
[----:B------:R-:W-:Y:S01]  /*39b0*/  IMAD.HI R40, R43, 0x2, RZ ;  /* 0x000000022b287827 */ /* 0x000fe200078e02ff */
[----:B------:R-:W-:-:S02]  /*39c0*/  F2FP.F16.F32.PACK_AB R46, R34, R35 ;  /* 0x00000023222e723e */ /* 0x000fc400000000ff */
[----:B------:R-:W-:Y:S01]  /*39d0*/  FSEL R17, R17, -INF , P1 ;  /* 0xff80000011117808 */ /* 0x000fe20000800000 */
[C---:B-1----:R-:W-:Y:S01]  /*39e0*/  IMAD.SHL.U32 R39, R59.reuse, 0x2, RZ ;  /* 0x000000023b277824 */ /* 0x042fe200078e00ff */
[----:B------:R-:W-:Y:S01]  /*39f0*/  IADD3.X R19, R40, UR5, R47, P4, P5 ;  /* 0x0000000528137c10 */ /* 0x000fe2000a7ea42f */
[C---:B------:R-:W-:Y:S01]  /*3a00*/  IMAD R41, R59.reuse, 0x6, RZ ;  /* 0x000000063b297824 */ /* 0x040fe200078e02ff */
[----:B------:R-:W-:Y:S01]  /*3a10*/  F2FP.F16.F32.PACK_AB R47, R32, R33 ;  /* 0x00000021202f723e */ /* 0x000fe200000000ff */
[----:B------:R-:W-:Y:S01]  /*3a20*/  IMAD R35, R59, 0x3, RZ ;  /* 0x000000033b237824 */ /* 0x000fe200078e02ff */
[-C--:B------:R-:W-:Y:S01]  /*3a30*/  IADD3 R32, P4, R39, R18.reuse, RZ ;  /* 0x0000001227207210 */ /* 0x080fe20007f9e0ff */
[C---:B------:R-:W-:Y:S01]  /*3a40*/  IMAD R49, R59.reuse, 0xa, RZ ;  /* 0x0000000a3b317824 */ /* 0x040fe200078e02ff */
[C---:B------:R-:W-:Y:S01]  /*3a50*/  SHF.L.U32 R37, R59.reuse, 0x2, RZ ;  /* 0x000000023b257819 */ /* 0x040fe200000006ff */
[C---:B------:R-:W-:Y:S01]  /*3a60*/  IMAD R53, R59.reuse, 0xc, RZ ;  /* 0x0000000c3b357824 */ /* 0x040fe200078e02ff */
[----:B------:R-:W-:Y:S01]  /*3a70*/  STSM.16.M88.4 [R31], R8 ;  /* 0x000000081f007844 */ /* 0x000fe20000000200 */
[C---:B------:R-:W-:Y:S01]  /*3a80*/  LEA.HI.X.SX32 R33, R59.reuse, R19, 0x1, P4 ;  /* 0x000000133b217211 */ /* 0x040fe200020f0eff */
[C---:B------:R-:W-:Y:S01]  /*3a90*/  IMAD R57, R59.reuse, 0xe, RZ ;  /* 0x0000000e3b397824 */ /* 0x040fe200078e02ff */
[C---:B------:R-:W-:Y:S01]  /*3aa0*/  LEA R34, P4, R59.reuse, R18, 0x3 ;  /* 0x000000123b227211 */ /* 0x040fe200078818ff */
[----:B------:R-:W-:Y:S01]  /*3ab0*/  BAR.SYNC.DEFER_BLOCKING 0x0 ;  /* 0x0000000000007b1d */ /* 0x000fe20000010000 */
[C---:B------:R-:W-:Y:S01]  /*3ac0*/  IMAD R67, R59.reuse, 0x12, RZ ;  /* 0x000000123b437824 */ /* 0x040fe200078e02ff */
[C---:B------:R-:W-:Y:S01]  /*3ad0*/  SHF.L.U32 R63, R59.reuse, 0x4, RZ ;  /* 0x000000043b3f7819 */ /* 0x040fe200000006ff */
[----:B------:R-:W-:-:S02]  /*3ae0*/  IMAD R43, R59, 0x7, RZ ;  /* 0x000000073b2b7824 */ /* 0x000fc400078e02ff */
[----:B------:R-:W-:Y:S01]  /*3af0*/  FFMA R14, R17, 0.69314718246459960938, R14 ;  /* 0x3f317218110e7823 */ /* 0x000fe2000000000e */
[C---:B------:R-:W-:Y:S01]  /*3b00*/  IMAD R71, R59.reuse, 0x14, RZ ;  /* 0x000000143b477824 */ /* 0x040fe200078e02ff */
[----:B------:R-:W-:Y:S01]  /*3b10*/  ULDC UR4, c[0x0][0x27c] ;  /* 0x00009f0000047ab9 */ /* 0x000fe20000000800 */
[C---:B------:R-:W-:Y:S01]  /*3b20*/  IMAD R75, R59.reuse, 0x16, RZ ;  /* 0x000000163b4b7824 */ /* 0x040fe200078e02ff */
[----:B------:R-:W-:Y:S01]  /*3b30*/  UIMAD UR4, UR16, UR4, URZ ;  /* 0x00000004100472a4 */ /* 0x000fe2000f8e023f */
[C---:B------:R-:W-:Y:S02]  /*3b40*/  IMAD R83, R59.reuse, 0x18, RZ ;  /* 0x000000183b537824 */ /* 0x040fe400078e02ff */
[C---:B------:R-:W-:Y:S01]  /*3b50*/  IMAD R51, R59.reuse, 0xb, RZ ;  /* 0x0000000b3b337824 */ /* 0x040fe200078e02ff */
[----:B------:R-:W-:Y:S01]  /*3b60*/  USHF.L.U32 UR6, UR4, 0x2, URZ ;  /* 0x0000000204067899 */ /* 0x000fe2000800063f */
[C---:B------:R-:W-:Y:S01]  /*3b70*/  IMAD R87, R59.reuse, 0x1a, RZ ;  /* 0x0000001a3b577824 */ /* 0x040fe200078e02ff */
[----:B------:R-:W-:Y:S01]  /*3b80*/  UIMAD.WIDE UR4, UR4, 0x4, URZ ;  /* 0x00000004040478a5 */ /* 0x000fe2000f8e023f */
[----:B------:R-:W-:-:S02]  /*3b90*/  IMAD R79, R59, 0x1c, RZ ;  /* 0x0000001c3b4f7824 */ /* 0x000fc400078e02ff */
[C---:B------:R-:W-:Y:S02]  /*3ba0*/  IMAD R55, R59.reuse, 0xd, RZ ;  /* 0x0000000d3b377824 */ /* 0x040fe400078e02ff */
[C---:B------:R-:W-:Y:S02]  /*3bb0*/  IMAD R61, R59.reuse, 0xf, RZ ;  /* 0x0000000f3b3d7824 */ /* 0x040fe400078e02ff */
[C---:B------:R-:W-:Y:S02]  /*3bc0*/  IMAD R91, R59.reuse, 0x22, RZ ;  /* 0x000000223b5b7824 */ /* 0x040fe400078e02ff */
[C---:B------:R-:W-:Y:S01]  /*3bd0*/  IMAD R93, R59.reuse, 0x24, RZ ;  /* 0x000000243b5d7824 */ /* 0x040fe200078e02ff */
[----:B------:R-:W-:Y:S01]  /*3be0*/  LDS.128 R24, [R30] ;  /* 0x000000001e187984 */ /* 0x000fe20000000c00 */
[C---:B------:R-:W-:Y:S02]  /*3bf0*/  IMAD R95, R59.reuse, 0x26, RZ ;  /* 0x000000263b5f7824 */ /* 0x040fe400078e02ff */
[C---:B------:R-:W-:Y:S01]  /*3c00*/  IMAD R65, R59.reuse, 0x11, RZ ;  /* 0x000000113b417824 */ /* 0x040fe200078e02ff */
[----:B------:R-:W-:Y:S01]  /*3c10*/  BAR.SYNC.DEFER_BLOCKING 0x0 ;  /* 0x0000000000007b1d */ /* 0x000fe20000010000 */
[----:B------:R-:W-:-:S02]  /*3c20*/  IMAD R97, R59, 0x28, RZ ;  /* 0x000000283b617824 */ /* 0x000fc400078e02ff */
[C---:B------:R-:W-:Y:S02]  /*3c30*/  IMAD R99, R59.reuse, 0x2a, RZ ;  /* 0x0000002a3b637824 */ /* 0x040fe400078e02ff */
[C---:B------:R-:W-:Y:S02]  /*3c40*/  IMAD R69, R59.reuse, 0x13, RZ ;  /* 0x000000133b457824 */ /* 0x040fe400078e02ff */
[C---:B------:R-:W-:Y:S02]  /*3c50*/  IMAD R73, R59.reuse, 0x15, RZ ;  /* 0x000000153b497824 */ /* 0x040fe400078e02ff */
[C---:B------:R-:W-:Y:S02]  /*3c60*/  IMAD R101, R59.reuse, 0x2c, RZ ;  /* 0x0000002c3b657824 */ /* 0x040fe400078e02ff */
[C---:B------:R-:W-:Y:S02]  /*3c70*/  IMAD R77, R59.reuse, 0x17, RZ ;  /* 0x000000173b4d7824 */ /* 0x040fe400078e02ff */
[----:B------:R-:W-:-:S02]  /*3c80*/  IMAD R103, R59, 0x2e, RZ ;  /* 0x0000002e3b677824 */ /* 0x000fc400078e02ff */
[C---:B------:R-:W-:Y:S02]  /*3c90*/  IMAD R105, R59.reuse, 0x30, RZ ;  /* 0x000000303b697824 */ /* 0x040fe400078e02ff */
[C---:B------:R-:W-:Y:S02]  /*3ca0*/  IMAD R85, R59.reuse, 0x19, RZ ;  /* 0x000000193b557824 */ /* 0x040fe400078e02ff */
[C---:B------:R-:W-:Y:S02]  /*3cb0*/  IMAD R107, R59.reuse, 0x32, RZ ;  /* 0x000000323b6b7824 */ /* 0x040fe400078e02ff */
[C---:B------:R-:W-:Y:S02]  /*3cc0*/  IMAD R109, R59.reuse, 0x34, RZ ;  /* 0x000000343b6d7824 */ /* 0x040fe400078e02ff */
[C---:B------:R-:W-:Y:S01]  /*3cd0*/  IMAD R89, R59.reuse, 0x1b, RZ ;  /* 0x0000001b3b597824 */ /* 0x040fe200078e02ff */
[----:B------:R2:W-:Y:S01]  /*3ce0*/  STSM.16.M88.4 [R31], R20 ;  /* 0x000000141f007844 */ /* 0x0005e20000000200 */
[----:B------:R-:W-:-:S02]  /*3cf0*/  IMAD R111, R59, 0x36, RZ ;  /* 0x000000363b6f7824 */ /* 0x000fc400078e02ff */
[C---:B------:R-:W-:Y:S01]  /*3d00*/  IMAD R113, R59.reuse, 0x38, RZ ;  /* 0x000000383b717824 */ /* 0x040fe200078e02ff */
[----:B------:R-:W-:Y:S01]  /*3d10*/  BAR.SYNC.DEFER_BLOCKING 0x0 ;  /* 0x0000000000007b1d */ /* 0x000fe20000010000 */
[C---:B------:R-:W-:Y:S02]  /*3d20*/  IMAD R115, R59.reuse, 0x3a, RZ ;  /* 0x0000003a3b737824 */ /* 0x040fe400078e02ff */
[C---:B------:R-:W-:Y:S02]  /*3d30*/  IMAD R117, R59.reuse, 0x3c, RZ ;  /* 0x0000003c3b757824 */ /* 0x040fe400078e02ff */
[C---:B------:R-:W-:Y:S01]  /*3d40*/  IMAD R81, R59.reuse, 0x3e, RZ ;  /* 0x0000003e3b517824 */ /* 0x040fe200078e02ff */
[----:B--2---:R-:W-:Y:S01]  /*3d50*/  PRMT R22, R4, 0x7632, R22 ;  /* 0x0000763204167816 */ /* 0x004fe20000000016 */
[C---:B------:R-:W-:Y:S01]  /*3d60*/  IMAD R23, R59.reuse, 0x1d, RZ ;  /* 0x0000001d3b177824 */ /* 0x040fe200078e02ff */
[----:B------:R-:W-:-:S04]  /*3d70*/  LEA R20, P5, R59, R18, 0x2 ;  /* 0x000000123b147211 */ /* 0x000fc800078a10ff */
[----:B------:R-:W-:Y:S01]  /*3d80*/  LEA.HI.X.SX32 R21, R39, R19, 0x1, P5 ;  /* 0x0000001327157211 */ /* 0x000fe200028f0eff */
[----:B------:R-:W-:Y:S01]  /*3d90*/  IMAD R39, R59, 0x5, RZ ;  /* 0x000000053b277824 */ /* 0x000fe200078e02ff */
[----:B------:R-:W-:Y:S01]  /*3da0*/  IADD3 R36, P5, R49, R18, RZ ;  /* 0x0000001231247210 */ /* 0x000fe20007fbe0ff */
[----:B------:R-:W0:Y:S01]  /*3db0*/  LDS.128 R8, [R30] ;  /* 0x000000001e087984 */ /* 0x000e220000000c00 */
[----:B------:R-:W-:Y:S06]  /*3dc0*/  BAR.SYNC.DEFER_BLOCKING 0x0 ;  /* 0x0000000000007b1d */ /* 0x000fec0000010000 */
[----:B------:R1:W-:Y:S02]  /*3dd0*/  STSM.16.M88.4 [R31], R44 ;  /* 0x0000002c1f007844 */ /* 0x0003e40000000200 */
[----:B------:R-:W-:Y:S01]  /*3de0*/  BAR.SYNC.DEFER_BLOCKING 0x0 ;  /* 0x0000000000007b1d */ /* 0x000fe20000010000 */
[----:B-1----:R-:W-:-:S02]  /*3df0*/  IMAD.SHL.U32 R45, R59, 0x8, RZ ;  /* 0x000000083b2d7824 */ /* 0x002fc400078e00ff */
[C---:B------:R-:W-:Y:S02]  /*3e00*/  IMAD R47, R59.reuse, 0x9, RZ ;  /* 0x000000093b2f7824 */ /* 0x040fe400078e02ff */
[----:B------:R-:W-:Y:S01]  /*3e10*/  IMAD R31, R59, 0x1f, RZ ;  /* 0x0000001f3b1f7824 */ /* 0x000fe200078e02ff */
[----:B------:R-:W-:Y:S04]  /*3e20*/  STG.E.U16 desc[UR20][R18.64], R4 ;  /* 0x0000000412007986 */ /* 0x000fe8000c101514 */
[----:B------:R1:W-:Y:S04]  /*3e30*/  STG.E.U16 desc[UR20][R32.64], R22 ;  /* 0x0000001620007986 */ /* 0x0003e8000c101514 */
[----:B------:R2:W-:Y:S01]  /*3e40*/  STG.E.U16 desc[UR20][R20.64], R5 ;  /* 0x0000000514007986 */ /* 0x0005e2000c101514 */
[----:B-1----:R-:W-:-:S04]  /*3e50*/  IADD3 R32, P6, R41, R18, RZ ;  /* 0x0000001229207210 */ /* 0x002fc80007fde0ff */
[-C--:B------:R-:W-:Y:S01]  /*3e60*/  LEA.HI.X.SX32 R33, R35, R19.reuse, 0x1, P6 ;  /* 0x0000001323217211 */ /* 0x080fe200030f0eff */
[----:B--2---:R-:W-:Y:S01]  /*3e70*/  IMAD R21, R59, 0x1e, RZ ;  /* 0x0000001e3b157824 */ /* 0x004fe200078e02ff */
[-C--:B------:R-:W-:Y:S02]  /*3e80*/  IADD3 R40, P6, R53, R18.reuse, RZ ;  /* 0x0000001235287210 */ /* 0x080fe40007fde0ff */
[-C--:B------:R-:W-:Y:S02]  /*3e90*/  LEA.HI.X.SX32 R35, R37, R19.reuse, 0x1, P4 ;  /* 0x0000001325237211 */ /* 0x080fe400020f0eff */
[-C--:B------:R-:W-:Y:S02]  /*3ea0*/  IADD3 R38, P4, R57, R18.reuse, RZ ;  /* 0x0000001239267210 */ /* 0x080fe40007f9e0ff */
[----:B------:R-:W-:Y:S02]  /*3eb0*/  LEA.HI.X.SX32 R37, R39, R19, 0x1, P5 ;  /* 0x0000001327257211 */ /* 0x000fe400028f0eff */
[----:B------:R-:W-:-:S02]  /*3ec0*/  LEA R42, P5, R59, R18, 0x4 ;  /* 0x000000123b2a7211 */ /* 0x000fc400078a20ff */
[-C--:B------:R-:W-:Y:S02]  /*3ed0*/  LEA.HI.X.SX32 R41, R41, R19.reuse, 0x1, P6 ;  /* 0x0000001329297211 */ /* 0x080fe400030f0eff */
[-C--:B------:R-:W-:Y:S02]  /*3ee0*/  IADD3 R44, P6, R67, R18.reuse, RZ ;  /* 0x00000012432c7210 */ /* 0x080fe40007fde0ff */
[-C--:B------:R-:W-:Y:S02]  /*3ef0*/  LEA.HI.X.SX32 R39, R43, R19.reuse, 0x1, P4 ;  /* 0x000000132b277211 */ /* 0x080fe400020f0eff */
[-C--:B------:R-:W-:Y:S02]  /*3f00*/  IADD3 R46, P4, R71, R18.reuse, RZ ;  /* 0x00000012472e7210 */ /* 0x080fe40007f9e0ff */
[----:B------:R-:W-:Y:S02]  /*3f10*/  LEA.HI.X.SX32 R43, R45, R19, 0x1, P5 ;  /* 0x000000132d2b7211 */ /* 0x000fe400028f0eff */
[----:B------:R-:W-:-:S02]  /*3f20*/  IADD3 R48, P5, R75, R18, RZ ;  /* 0x000000124b307210 */ /* 0x000fc40007fbe0ff */
        /* <DEDUP_REMOVED lines=9> */
[----:B------:R-:W-:Y:S02]  /*3fc0*/  LEA R58, P4, R59, R18, 0x5 ;  /* 0x000000123b3a7211 */ /* 0x000fe400078828ff */
[-C--:B------:R-:W-:Y:S02]  /*3fd0*/  LEA.HI.X.SX32 R55, R57, R19.reuse, 0x1, P5 ;  /* 0x0000001339377211 */ /* 0x080fe400028f0eff */
[----:B------:R-:W-:-:S02]  /*3fe0*/  LEA.HI.X.SX32 R57, R61, R19, 0x1, P6 ;  /* 0x000000133d397211 */ /* 0x000fc400030f0eff */
[-C--:B------:R-:W-:Y:S02]  /*3ff0*/  IADD3 R60, P5, R91, R18.reuse, RZ ;  /* 0x000000125b3c7210 */ /* 0x080fe40007fbe0ff */
[-C--:B------:R-:W-:Y:S02]  /*4000*/  IADD3 R62, P6, R93, R18.reuse, RZ ;  /* 0x000000125d3e7210 */ /* 0x080fe40007fde0ff */
[-C--:B------:R-:W-:Y:S02]  /*4010*/  LEA.HI.X.SX32 R59, R63, R19.reuse, 0x1, P4 ;  /* 0x000000133f3b7211 */ /* 0x080fe400020f0eff */
[----:B------:R-:W-:Y:S02]  /*4020*/  IADD3 R64, P4, R95, R18, RZ ;  /* 0x000000125f407210 */ /* 0x000fe40007f9e0ff */
        /* <DEDUP_REMOVED lines=26> */
[----:B------:R0:W1:Y:S01]  /*41d0*/  LDS.128 R20, [R30] ;  /* 0x000000001e147984 */ /* 0x0000620000000c00 */
[----:B------:R-:W-:Y:S02]  /*41e0*/  PRMT R18, R5, 0x7632, R18 ;  /* 0x0000763205127816 */ /* 0x000fe40000000012 */
[----:B------:R-:W-:Y:S02]  /*41f0*/  LEA.HI.X.SX32 R5, R31, R19, 0x1, P4 ;  /* 0x000000131f057211 */ /* 0x000fe400020f0eff */
[----:B------:R-:W-:Y:S01]  /*4200*/  PRMT R19, R6, 0x7632, R19 ;  /* 0x0000763206137816 */ /* 0x000fe20000000013 */
[----:B------:R2:W-:Y:S01]  /*4210*/  STG.E.U16 desc[UR20][R32.64], R18 ;  /* 0x0000001220007986 */ /* 0x0005e2000c101514 */
[----:B------:R-:W-:Y:S02]  /*4220*/  PRMT R31, R7, 0x7632, R31 ;  /* 0x00007632071f7816 */ /* 0x000fe4000000001f */
[----:B0-----:R-:W-:Y:S01]  /*4230*/  PRMT R30, R8, 0x7632, R30 ;  /* 0x00007632081e7816 */ /* 0x001fe2000000001e */
[----:B------:R0:W-:Y:S04]  /*4240*/  STG.E.U16 desc[UR20][R34.64], R6 ;  /* 0x0000000622007986 */ /* 0x0001e8000c101514 */
[----:B------:R3:W-:Y:S01]  /*4250*/  STG.E.U16 desc[UR20][R36.64], R19 ;  /* 0x0000001324007986 */ /* 0x0007e2000c101514 */
[----:B--2---:R-:W-:-:S03]  /*4260*/  PRMT R33, R24, 0x7632, R33 ;  /* 0x0000763218217816 */ /* 0x004fc60000000021 */
[----:B------:R2:W-:Y:S01]  /*4270*/  STG.E.U16 desc[UR20][R40.64], R7 ;  /* 0x0000000728007986 */ /* 0x0005e2000c101514 */
[----:B------:R-:W-:Y:S02]  /*4280*/  PRMT R32, R9, 0x7632, R32 ;  /* 0x0000763209207816 */ /* 0x000fe40000000020 */
[----:B0-----:R-:W-:Y:S01]  /*4290*/  PRMT R35, R25, 0x7632, R35 ;  /* 0x0000763219237816 */ /* 0x001fe20000000023 */
[----:B------:R1:W-:Y:S01]  /*42a0*/  STG.E.U16 desc[UR20][R38.64], R31 ;  /* 0x0000001f26007986 */ /* 0x0003e2000c101514 */
[----:B------:R-:W-:Y:S02]  /*42b0*/  PRMT R6, R26, 0x7632, R6 ;  /* 0x000076321a067816 */ /* 0x000fe40000000006 */
[----:B------:R-:W-:Y:S01]  /*42c0*/  PRMT R34, R10, 0x7632, R34 ;  /* 0x000076320a227816 */ /* 0x000fe20000000022 */
[----:B------:R0:W-:Y:S01]  /*42d0*/  STG.E.U16 desc[UR20][R42.64], R24 ;  /* 0x000000182a007986 */ /* 0x0001e2000c101514 */
[----:B---3--:R-:W-:-:S03]  /*42e0*/  PRMT R36, R11, 0x7632, R36 ;  /* 0x000076320b247816 */ /* 0x008fc60000000024 */
[----:B------:R-:W-:Y:S01]  /*42f0*/  STG.E.U16 desc[UR20][R44.64], R33 ;  /* 0x000000212c007986 */ /* 0x000fe2000c101514 */
[----:B--2---:R-:W-:-:S03]  /*4300*/  PRMT R7, R27, 0x7632, R7 ;  /* 0x000076321b077816 */ /* 0x004fc60000000007 */
[----:B------:R-:W-:Y:S04]  /*4310*/  STG.E.U16 desc[UR20][R46.64], R25 ;  /* 0x000000192e007986 */ /* 0x000fe8000c101514 */
[----:B------:R-:W-:Y:S01]  /*4320*/  STG.E.U16 desc[UR20][R48.64], R35 ;  /* 0x0000002330007986 */ /* 0x000fe2000c101514 */
[----:B-1----:R-:W-:Y:S02]  /*4330*/  PRMT R38, R20, 0x7632, R38 ;  /* 0x0000763214267816 */ /* 0x002fe40000000026 */
[----:B0-----:R-:W-:Y:S01]  /*4340*/  PRMT R42, R21, 0x7632, R42 ;  /* 0x00007632152a7816 */ /* 0x001fe2000000002a */
[----:B------:R-:W-:Y:S01]  /*4350*/  STG.E.U16 desc[UR20][R50.64], R26 ;  /* 0x0000001a32007986 */ /* 0x000fe2000c101514 */
[----:B------:R-:W-:-:S03]  /*4360*/  PRMT R40, R22, 0x7632, R40 ;  /* 0x0000763216287816 */ /* 0x000fc60000000028 */
[----:B------:R0:W-:Y:S04]  /*4370*/  STG.E.U16 desc[UR20][R52.64], R6 ;  /* 0x0000000634007986 */ /* 0x0001e8000c101514 */
[----:B------:R-:W-:Y:S04]  /*4380*/  STG.E.U16 desc[UR20][R54.64], R27 ;  /* 0x0000001b36007986 */ /* 0x000fe8000c101514 */
[----:B------:R1:W-:Y:S04]  /*4390*/  STG.E.U16 desc[UR20][R56.64], R7 ;  /* 0x0000000738007986 */ /* 0x0003e8000c101514 */
[----:B------:R2:W-:Y:S01]  /*43a0*/  STG.E.U16 desc[UR20][R58.64], R8 ;  /* 0x000000083a007986 */ /* 0x0005e2000c101514 */
[----:B0-----:R-:W-:-:S03]  /*43b0*/  FFMA R6, R15, 0.69314718246459960938, R16 ;  /* 0x3f3172180f067823 */ /* 0x001fc60000000010 */
[----:B------:R-:W-:Y:S04]  /*43c0*/  STG.E.U16 desc[UR20][R60.64], R30 ;  /* 0x0000001e3c007986 */ /* 0x000fe8000c101514 */
[----:B------:R0:W-:Y:S01]  /*43d0*/  STG.E.U16 desc[UR20][R62.64], R9 ;  /* 0x000000093e007986 */ /* 0x0001e2000c101514 */
[----:B-1----:R-:W-:-:S03]  /*43e0*/  FSEL R7, R28, -INF , P2 ;  /* 0xff8000001c077808 */ /* 0x002fc60001000000 */
[----:B------:R-:W-:Y:S01]  /*43f0*/  STG.E.U16 desc[UR20][R64.64], R32 ;  /* 0x0000002040007986 */ /* 0x000fe2000c101514 */
[----:B--2---:R-:W-:Y:S01]  /*4400*/  IMAD.SHL.U32 R8, R2, 0x2, RZ ;  /* 0x0000000202087824 */ /* 0x004fe200078e00ff */
[----:B------:R-:W-:Y:S01]  /*4410*/  FSEL R2, R29, -INF , P0 ;  /* 0xff8000001d027808 */ /* 0x000fe20000000000 */
[----:B------:R-:W-:Y:S01]  /*4420*/  FFMA R7, R7, 0.69314718246459960938, R12 ;  /* 0x3f31721807077823 */ /* 0x000fe2000000000c */
[----:B------:R-:W-:Y:S02]  /*4430*/  STG.E.U16 desc[UR20][R66.64], R10 ;  /* 0x0000000a42007986 */ /* 0x000fe4000c101514 */
[----:B------:R-:W-:Y:S01]  /*4440*/  LOP3.LUT R8, R8, 0x1f8, RZ, 0xc0, !PT ;  /* 0x000001f808087812 */ /* 0x000fe200078ec0ff */
[----:B------:R-:W-:Y:S01]  /*4450*/  FFMA R15, R2, 0.69314718246459960938, R3 ;  /* 0x3f317218020f7823 */ /* 0x000fe20000000003 */
[----:B------:R-:W-:Y:S01]  /*4460*/  STG.E.U16 desc[UR20][R68.64], R34 ;  /* 0x0000002244007986 */ /* 0x000fe2000c101514 */
[----:B0-----:R-:W-:Y:S02]  /*4470*/  PRMT R9, R23, 0x7632, R9 ;  /* 0x0000763217097816 */ /* 0x001fe40000000009 */
[C---:B------:R-:W-:Y:S01]  /*4480*/  SHF.L.U32 R3, R0.reuse, 0x2, RZ ;  /* 0x0000000200037819 */ /* 0x040fe200000006ff */
[----:B------:R0:W-:Y:S01]  /*4490*/  STG.E.U16 desc[UR20][R70.64], R11 ;  /* 0x0000000b46007986 */ /* 0x0001e2000c101514 */
[----:B------:R-:W-:-:S03]  /*44a0*/  IMAD.HI R0, R0, 0x4, RZ ;  /* 0x0000000400007827 */ /* 0x000fc600078e02ff */
[----:B------:R-:W-:Y:S04]  /*44b0*/  STG.E.U16 desc[UR20][R72.64], R36 ;  /* 0x0000002448007986 */ /* 0x000fe8000c101514 */
[----:B------:R-:W-:Y:S04]  /*44c0*/  STG.E.U16 desc[UR20][R74.64], R20 ;  /* 0x000000144a007986 */ /* 0x000fe8000c101514 */
[----:B------:R-:W-:Y:S01]  /*44d0*/  STG.E.U16 desc[UR20][R76.64], R38 ;  /* 0x000000264c007986 */ /* 0x000fe2000c101514 */
[----:B0-----:R-:W0:Y:S03]  /*44e0*/  LDC.64 R10, c[0x0][0x230] ;  /* 0x00008c00ff0a7b82 */ /* 0x001e260000000a00 */
[----:B------:R-:W-:Y:S04]  /*44f0*/  STG.E.U16 desc[UR20][R82.64], R21 ;  /* 0x0000001552007986 */ /* 0x000fe8000c101514 */
[----:B------:R-:W-:Y:S04]  /*4500*/  STG.E.U16 desc[UR20][R84.64], R42 ;  /* 0x0000002a54007986 */ /* 0x000fe8000c101514 */
[----:B------:R-:W-:Y:S04]  /*4510*/  STG.E.U16 desc[UR20][R78.64], R22 ;  /* 0x000000164e007986 */ /* 0x000fe8000c101514 */
[----:B------:R-:W-:Y:S04]  /*4520*/  STG.E.U16 desc[UR20][R80.64], R40 ;  /* 0x0000002850007986 */ /* 0x000fe8000c101514 */
[----:B------:R-:W-:Y:S04]  /*4530*/  STG.E.U16 desc[UR20][R86.64], R23 ;  /* 0x0000001756007986 */ /* 0x000fe8000c101514 */
[----:B------:R-:W-:Y:S01]  /*4540*/  STG.E.U16 desc[UR20][R4.64], R9 ;  /* 0x0000000904007986 */ /* 0x000fe2000c101514 */
[----:B------:R-:W-:Y:S01]  /*4550*/  BAR.SYNC.DEFER_BLOCKING 0x0 ;  /* 0x0000000000007b1d */ /* 0x000fe20000010000 */
[----:B0-----:R-:W-:-:S04]  /*4560*/  IADD3 R2, P0, P1, R3, UR6, R10 ;  /* 0x0000000603027c10 */ /* 0x001fc8000f91e00a */
[----:B------:R-:W-:Y:S01]  /*4570*/  IADD3.X R3, R0, UR5, R11, P0, P1 ;  /* 0x0000000500037c10 */ /* 0x000fe200087e240b */
[----:B------:R-:W-:Y:S04]  /*4580*/  STS.64 [R8+UR17], R6 ;  /* 0x0000000608007988 */ /* 0x000fe80008000a11 */
[----:B------:R-:W-:Y:S01]  /*4590*/  STS.64 [R8+UR17+0x200], R14 ;  /* 0x0002000e08007988 */ /* 0x000fe20008000a11 */
[----:B------:R-:W-:Y:S06]  /*45a0*/  BAR.SYNC.DEFER_BLOCKING 0x0 ;  /* 0x0000000000007b1d */ /* 0x000fec0000010000 */
[----:B------:R-:W0:Y:S04]  /*45b0*/  LDS R13, [R13] ;  /* 0x000000000d0d7984 */ /* 0x000e280000000800 */
[----:B0-----:R-:W-:Y:S01]  /*45c0*/  STG.E desc[UR20][R2.64], R13 ;  /* 0x0000000d02007986 */ /* 0x001fe2000c101914 */
[----:B------:R-:W-:Y:S05]  /*45d0*/  EXIT ;  /* 0x000000000000794d */ /* 0x000fea0003800000 */
.L_x_2:
[----:B------:R-:W-:-:S00]  /*45e0*/  BRA `(.L_x_2) ;  /* 0xfffffffc00fc7947 */ /* 0x000fc0000383ffff */
[----:B------:R-:W-:-:S00]  /*45f0*/  NOP ;  /* 0x0000000000007918 */ /* 0x000fc00000000000 */
        /* <DEDUP_REMOVED lines=8> */
.L_x_3:


//--------------------- .nv.global.init           --------------------------
	.section	.nv.global.init,"aw",@progbits
.nv.global.init:
	.type		_$_str,@object
	.size		_$_str,(.L_0 - _$_str)
_$_str:
        /*0000*/ 	.byte	0x5f, 0x5f, 0x43, 0x55, 0x44, 0x41, 0x5f, 0x46, 0x54, 0x5a, 0x00
.L_0:


//--------------------- .nv.shared.attn_fwd       --------------------------
	.section	.nv.shared.attn_fwd,"aw",@nobits
	.sectionflags	@""
	.align	16
	.zero		1024


//--------------------- .nv.shared.reserved.0     --------------------------
	.section	.nv.shared.reserved.0,"aw",@nobits
	.weak		__nv_reservedSMEM_offset_0_alias
	.size		__nv_reservedSMEM_offset_0_alias, 0, 0
	.other		__nv_reservedSMEM_offset_0_alias,@"STO_CUDA_RESERVED_SHARED STV_DEFAULT"
__nv_reservedSMEM_offset_0_alias:
	.zero		0


//--------------------- .nv.constant0.attn_fwd    --------------------------
	.section	.nv.constant0.attn_fwd,"a",@progbits
	.sectionflags	@""
	.align	4
.nv.constant0.attn_fwd:
	.zero		664


//--------------------- SYMBOLS --------------------------

	.type		.nv.reservedSmem.offset0,@object
	.size		.nv.reservedSmem.offset0,0x4
